//
// Generated by NVIDIA NVVM Compiler
//
// Compiler Build ID: CL-36424714
// Cuda compilation tools, release 13.0, V13.0.88
// Based on NVVM 20.0.0
//

.version 9.0
.target sm_100
.address_size 64

	// .globl	_Z17manual_async_copyPfS_i
// _ZZ17manual_async_copyPfS_iE8buffer_a has been demoted
// _ZZ17manual_async_copyPfS_iE8buffer_b has been demoted
// _ZZ20pipelined_async_copyPfS_iE11shared_data has been demoted
// _ZZ15sync_async_copyPfS_iE5sdata has been demoted
// _ZZ19double_buffer_asyncPfS_iE8buffer_a has been demoted
// _ZZ19double_buffer_asyncPfS_iE8buffer_b has been demoted
.extern .shared .align 16 .b8 shared_mem[];

.visible .entry _Z17manual_async_copyPfS_i(
	.param .u64 .ptr .align 1 _Z17manual_async_copyPfS_i_param_0,
	.param .u64 .ptr .align 1 _Z17manual_async_copyPfS_i_param_1,
	.param .u32 _Z17manual_async_copyPfS_i_param_2
)
{
	.reg .pred 	%p<37>;
	.reg .b32 	%r<98>;
	.reg .b32 	%f<27>;
	.reg .b64 	%rd<25>;
	// demoted variable
	.shared .align 4 .b8 _ZZ17manual_async_copyPfS_iE8buffer_a[1024];
	// demoted variable
	.shared .align 4 .b8 _ZZ17manual_async_copyPfS_iE8buffer_b[1024];
	ld.param.u64 	%rd9, [_Z17manual_async_copyPfS_i_param_0];
	ld.param.u64 	%rd10, [_Z17manual_async_copyPfS_i_param_1];
	ld.param.u32 	%r43, [_Z17manual_async_copyPfS_i_param_2];
	cvta.to.global.u64 	%rd1, %rd10;
	cvta.to.global.u64 	%rd2, %rd9;
	mov.u32 	%r1, %tid.x;
	mov.u32 	%r44, %ctaid.x;
	shl.b32 	%r2, %r44, 9;
	add.s32 	%r3, %r2, %r1;
	setp.ge.s32 	%p1, %r3, %r43;
	mul.wide.u32 	%rd11, %r3, 4;
	add.s64 	%rd3, %rd2, %rd11;
	shl.b32 	%r45, %r1, 2;
	mov.u32 	%r97, _ZZ17manual_async_copyPfS_iE8buffer_a;
	add.s32 	%r4, %r97, %r45;
	@%p1 bra 	$L__BB0_2;
	ld.global.f32 	%f1, [%rd3];
	st.shared.f32 	[%r4], %f1;
$L__BB0_2:
	add.s32 	%r88, %r3, 256;
	setp.ge.s32 	%p2, %r88, %r43;
	setp.gt.u32 	%p3, %r1, 255;
	mov.u32 	%r95, _ZZ17manual_async_copyPfS_iE8buffer_b;
	add.s32 	%r6, %r95, %r45;
	or.pred  	%p4, %p2, %p3;
	@%p4 bra 	$L__BB0_4;
	ld.global.f32 	%f2, [%rd3+1024];
	st.shared.f32 	[%r6], %f2;
$L__BB0_4:
	setp.ge.s32 	%p5, %r3, %r43;
	bar.sync 	0;
	@%p5 bra 	$L__BB0_6;
	ld.shared.f32 	%f3, [%r4];
	fma.rn.f32 	%f4, %f3, 0f40000000, 0f3F800000;
	add.s64 	%rd13, %rd1, %rd11;
	st.global.f32 	[%rd13], %f4;
$L__BB0_6:
	add.s32 	%r7, %r2, 512;
	setp.ge.s32 	%p6, %r7, %r43;
	@%p6 bra 	$L__BB0_44;
	add.s32 	%r52, %r2, 1024;
	max.s32 	%r53, %r43, %r52;
	sub.s32 	%r54, %r53, %r2;
	add.s32 	%r55, %r54, -513;
	shr.u32 	%r56, %r55, 9;
	add.s32 	%r8, %r56, 1;
	and.b32  	%r9, %r8, 3;
	setp.lt.u32 	%p7, %r55, 1536;
	mov.b32 	%r94, 512;
	mov.u32 	%r93, %r7;
	@%p7 bra 	$L__BB0_35;
	add.s32 	%r89, %r3, 1280;
	add.s64 	%rd4, %rd1, 4096;
	add.s32 	%r87, %r2, 1280;
	and.b32  	%r58, %r8, 16777212;
	neg.s32 	%r85, %r58;
	mov.b32 	%r86, 1280;
	cvt.u64.u32 	%rd16, %r1;
$L__BB0_9:
	bar.sync 	0;
	add.s32 	%r59, %r89, -768;
	setp.ge.s32 	%p8, %r59, %r43;
	mul.wide.u32 	%rd14, %r59, 4;
	add.s64 	%rd5, %rd2, %rd14;
	@%p8 bra 	$L__BB0_11;
	ld.global.f32 	%f5, [%rd5];
	st.shared.f32 	[%r6], %f5;
$L__BB0_11:
	setp.gt.u32 	%p9, %r1, 255;
	add.s32 	%r18, %r89, -512;
	setp.ge.s32 	%p10, %r18, %r43;
	or.pred  	%p11, %p10, %p9;
	@%p11 bra 	$L__BB0_13;
	ld.global.f32 	%f6, [%rd5+1024];
	st.shared.f32 	[%r6+1024], %f6;
$L__BB0_13:
	mul.wide.s32 	%rd15, %r88, 4;
	add.s64 	%rd6, %rd4, %rd15;
	bar.sync 	0;
	add.s32 	%r61, %r89, -1024;
	setp.ge.s32 	%p12, %r61, %r43;
	@%p12 bra 	$L__BB0_15;
	ld.shared.f32 	%f7, [%r4];
	fma.rn.f32 	%f8, %f7, 0f40000000, 0f3F800000;
	st.global.f32 	[%rd6+-4096], %f8;
$L__BB0_15:
	bar.sync 	0;
	add.s32 	%r62, %r89, -256;
	setp.ge.s32 	%p13, %r62, %r43;
	add.s32 	%r63, %r87, -768;
	cvt.u64.u32 	%rd17, %r63;
	add.s64 	%rd18, %rd17, %rd16;
	shl.b64 	%rd19, %rd18, 2;
	add.s64 	%rd7, %rd2, %rd19;
	@%p13 bra 	$L__BB0_17;
	ld.global.f32 	%f9, [%rd7+2048];
	st.shared.f32 	[%r4], %f9;
$L__BB0_17:
	setp.gt.u32 	%p14, %r1, 255;
	setp.ge.s32 	%p15, %r89, %r43;
	or.pred  	%p16, %p15, %p14;
	@%p16 bra 	$L__BB0_19;
	ld.global.f32 	%f10, [%rd7+3072];
	st.shared.f32 	[%r4+1024], %f10;
$L__BB0_19:
	setp.ge.s32 	%p17, %r18, %r43;
	bar.sync 	0;
	@%p17 bra 	$L__BB0_21;
	ld.shared.f32 	%f11, [%r6];
	fma.rn.f32 	%f12, %f11, 0f40000000, 0f3F800000;
	st.global.f32 	[%rd6+-2048], %f12;
$L__BB0_21:
	bar.sync 	0;
	add.s32 	%r65, %r89, 256;
	setp.ge.s32 	%p18, %r65, %r43;
	@%p18 bra 	$L__BB0_23;
	ld.global.f32 	%f13, [%rd7+4096];
	st.shared.f32 	[%r6], %f13;
$L__BB0_23:
	setp.gt.u32 	%p19, %r1, 255;
	add.s32 	%r19, %r89, 512;
	setp.ge.s32 	%p20, %r19, %r43;
	or.pred  	%p21, %p20, %p19;
	@%p21 bra 	$L__BB0_25;
	ld.global.f32 	%f14, [%rd7+5120];
	st.shared.f32 	[%r6+1024], %f14;
$L__BB0_25:
	setp.ge.s32 	%p22, %r89, %r43;
	bar.sync 	0;
	@%p22 bra 	$L__BB0_27;
	ld.shared.f32 	%f15, [%r4];
	fma.rn.f32 	%f16, %f15, 0f40000000, 0f3F800000;
	st.global.f32 	[%rd6], %f16;
$L__BB0_27:
	bar.sync 	0;
	add.s32 	%r67, %r89, 768;
	setp.ge.s32 	%p23, %r67, %r43;
	@%p23 bra 	$L__BB0_29;
	ld.global.f32 	%f17, [%rd7+6144];
	st.shared.f32 	[%r4], %f17;
$L__BB0_29:
	setp.gt.u32 	%p24, %r1, 255;
	add.s32 	%r69, %r89, 1024;
	setp.ge.s32 	%p25, %r69, %r43;
	or.pred  	%p26, %p25, %p24;
	@%p26 bra 	$L__BB0_31;
	ld.global.f32 	%f18, [%rd7+7168];
	st.shared.f32 	[%r4+1024], %f18;
$L__BB0_31:
	setp.ge.s32 	%p27, %r19, %r43;
	bar.sync 	0;
	@%p27 bra 	$L__BB0_33;
	ld.shared.f32 	%f19, [%r6];
	fma.rn.f32 	%f20, %f19, 0f40000000, 0f3F800000;
	st.global.f32 	[%rd6+2048], %f20;
$L__BB0_33:
	add.s32 	%r89, %r89, 2048;
	add.s32 	%r88, %r88, 2048;
	add.s32 	%r87, %r87, 2048;
	add.s32 	%r86, %r86, 2048;
	add.s32 	%r85, %r85, 4;
	setp.ne.s32 	%p28, %r85, 0;
	@%p28 bra 	$L__BB0_9;
	add.s32 	%r93, %r87, -768;
	add.s32 	%r94, %r86, -768;
$L__BB0_35:
	setp.eq.s32 	%p29, %r9, 0;
	@%p29 bra 	$L__BB0_44;
	neg.s32 	%r92, %r9;
	mov.u32 	%r96, _ZZ17manual_async_copyPfS_iE8buffer_a;
$L__BB0_37:
	.pragma "nounroll";
	mov.u32 	%r97, %r95;
	bar.sync 	0;
	add.s32 	%r35, %r93, %r1;
	setp.ge.s32 	%p30, %r35, %r43;
	mul.wide.u32 	%rd20, %r35, 4;
	add.s64 	%rd8, %rd2, %rd20;
	add.s32 	%r36, %r97, %r45;
	@%p30 bra 	$L__BB0_39;
	ld.global.f32 	%f21, [%rd8];
	st.shared.f32 	[%r36], %f21;
$L__BB0_39:
	setp.gt.u32 	%p31, %r1, 255;
	add.s32 	%r75, %r35, 256;
	setp.ge.s32 	%p32, %r75, %r43;
	or.pred  	%p33, %p32, %p31;
	@%p33 bra 	$L__BB0_41;
	ld.global.f32 	%f22, [%rd8+1024];
	st.shared.f32 	[%r36+1024], %f22;
$L__BB0_41:
	bar.sync 	0;
	add.s32 	%r37, %r35, -256;
	setp.ge.s32 	%p34, %r37, %r43;
	@%p34 bra 	$L__BB0_43;
	add.s32 	%r77, %r96, %r45;
	ld.shared.f32 	%f23, [%r77];
	fma.rn.f32 	%f24, %f23, 0f40000000, 0f3F800000;
	mul.wide.s32 	%rd21, %r37, 4;
	add.s64 	%rd22, %rd1, %rd21;
	st.global.f32 	[%rd22], %f24;
$L__BB0_43:
	add.s32 	%r38, %r94, 512;
	add.s32 	%r93, %r7, %r94;
	add.s32 	%r92, %r92, 1;
	setp.ne.s32 	%p35, %r92, 0;
	mov.u32 	%r94, %r38;
	mov.u32 	%r95, %r96;
	mov.u32 	%r96, %r97;
	@%p35 bra 	$L__BB0_37;
$L__BB0_44:
	bar.sync 	0;
	add.s32 	%r78, %r43, -1;
	shr.s32 	%r79, %r78, 31;
	shr.u32 	%r80, %r79, 23;
	add.s32 	%r81, %r78, %r80;
	and.b32  	%r82, %r81, -512;
	add.s32 	%r42, %r82, %r1;
	setp.ge.s32 	%p36, %r42, %r43;
	@%p36 bra 	$L__BB0_46;
	add.s32 	%r84, %r97, %r45;
	ld.shared.f32 	%f25, [%r84];
	fma.rn.f32 	%f26, %f25, 0f40000000, 0f3F800000;
	mul.wide.s32 	%rd23, %r42, 4;
	add.s64 	%rd24, %rd1, %rd23;
	st.global.f32 	[%rd24], %f26;
$L__BB0_46:
	ret;

}
	// .globl	_Z15coop_async_copyPfS_i
.visible .entry _Z15coop_async_copyPfS_i(
	.param .u64 .ptr .align 1 _Z15coop_async_copyPfS_i_param_0,
	.param .u64 .ptr .align 1 _Z15coop_async_copyPfS_i_param_1,
	.param .u32 _Z15coop_async_copyPfS_i_param_2
)
{
	.reg .pred 	%p<6>;
	.reg .b32 	%r<32>;
	.reg .b32 	%f<3>;
	.reg .b64 	%rd<21>;

	ld.param.u64 	%rd12, [_Z15coop_async_copyPfS_i_param_0];
	ld.param.u64 	%rd13, [_Z15coop_async_copyPfS_i_param_1];
	ld.param.u32 	%r12, [_Z15coop_async_copyPfS_i_param_2];
	setp.lt.s32 	%p1, %r12, 1;
	@%p1 bra 	$L__BB1_8;
	mov.u32 	%r1, %ntid.x;
	mov.u32 	%r14, %ntid.y;
	mul.lo.s32 	%r15, %r1, %r14;
	mov.u32 	%r16, %ntid.z;
	mul.lo.s32 	%r17, %r15, %r16;
	mov.u32 	%r2, %tid.x;
	mov.u32 	%r18, %tid.y;
	mov.u32 	%r19, %tid.z;
	mad.lo.s32 	%r20, %r19, %r14, %r18;
	mad.lo.s32 	%r21, %r20, %r1, %r2;
	cvt.u64.u32 	%rd1, %r21;
	cvt.u64.u32 	%rd2, %r17;
	shl.b32 	%r22, %r2, 2;
	mov.u32 	%r23, shared_mem;
	add.s32 	%r3, %r23, %r22;
	mul.wide.u32 	%rd14, %r21, 4;
	add.s64 	%rd3, %rd12, %rd14;
	mul.wide.u32 	%rd4, %r17, 4;
	shl.b32 	%r24, %r21, 2;
	add.s32 	%r4, %r24, %r23;
	mul.lo.s32 	%r25, %r16, %r14;
	mul.lo.s32 	%r26, %r25, %r1;
	shl.b32 	%r5, %r26, 2;
	cvta.to.global.u64 	%rd5, %rd13;
	mov.b32 	%r30, 0;
$L__BB1_2:
	cvt.u32.u64 	%r27, %rd1;
	sub.s32 	%r28, %r12, %r30;
	min.u32 	%r7, %r1, %r28;
	setp.ge.u32 	%p2, %r27, %r7;
	@%p2 bra 	$L__BB1_5;
	mul.wide.s32 	%rd15, %r30, 4;
	add.s64 	%rd19, %rd3, %rd15;
	cvt.u64.u32 	%rd7, %r7;
	mov.u32 	%r31, %r4;
	mov.u64 	%rd20, %rd1;
$L__BB1_4:
	// begin inline asm
	cp.async.ca.shared.global [%r31], [%rd19], 4, 4;
	// end inline asm
	add.s64 	%rd20, %rd20, %rd2;
	add.s64 	%rd19, %rd19, %rd4;
	add.s32 	%r31, %r31, %r5;
	setp.lt.u64 	%p3, %rd20, %rd7;
	@%p3 bra 	$L__BB1_4;
$L__BB1_5:
	// begin inline asm
	cp.async.commit_group;
	// end inline asm
	// begin inline asm
	cp.async.wait_group 0;
	// end inline asm
	barrier.sync 	0;
	add.s32 	%r10, %r30, %r2;
	setp.ge.s32 	%p4, %r10, %r12;
	@%p4 bra 	$L__BB1_7;
	ld.shared.f32 	%f1, [%r3];
	fma.rn.f32 	%f2, %f1, 0f40000000, 0f3F800000;
	st.shared.f32 	[%r3], %f2;
	mul.wide.s32 	%rd17, %r10, 4;
	add.s64 	%rd18, %rd5, %rd17;
	st.global.f32 	[%rd18], %f2;
$L__BB1_7:
	add.s32 	%r30, %r30, %r1;
	setp.lt.s32 	%p5, %r30, %r12;
	@%p5 bra 	$L__BB1_2;
$L__BB1_8:
	ret;

}
	// .globl	_Z20pipelined_async_copyPfS_i
.visible .entry _Z20pipelined_async_copyPfS_i(
	.param .u64 .ptr .align 1 _Z20pipelined_async_copyPfS_i_param_0,
	.param .u64 .ptr .align 1 _Z20pipelined_async_copyPfS_i_param_1,
	.param .u32 _Z20pipelined_async_copyPfS_i_param_2
)
{
	.reg .pred 	%p<10>;
	.reg .b32 	%r<10>;
	.reg .b32 	%f<7>;
	.reg .b64 	%rd<9>;
	// demoted variable
	.shared .align 4 .b8 _ZZ20pipelined_async_copyPfS_iE11shared_data[2048];
	ld.param.u64 	%rd4, [_Z20pipelined_async_copyPfS_i_param_0];
	ld.param.u64 	%rd3, [_Z20pipelined_async_copyPfS_i_param_1];
	ld.param.u32 	%r4, [_Z20pipelined_async_copyPfS_i_param_2];
	cvta.to.global.u64 	%rd5, %rd4;
	mov.u32 	%r1, %tid.x;
	mov.u32 	%r5, %ctaid.x;
	shl.b32 	%r6, %r5, 9;
	add.s32 	%r2, %r6, %r1;
	setp.ge.s32 	%p2, %r2, %r4;
	mul.wide.u32 	%rd6, %r2, 4;
	add.s64 	%rd1, %rd5, %rd6;
	shl.b32 	%r7, %r1, 2;
	mov.u32 	%r8, _ZZ20pipelined_async_copyPfS_iE11shared_data;
	add.s32 	%r3, %r8, %r7;
	@%p2 bra 	$L__BB2_2;
	ld.global.f32 	%f1, [%rd1];
	st.shared.f32 	[%r3], %f1;
$L__BB2_2:
	setp.ge.s32 	%p3, %r2, %r4;
	bar.sync 	0;
	setp.gt.u32 	%p4, %r1, 255;
	cvta.to.global.u64 	%rd7, %rd3;
	add.s64 	%rd2, %rd7, %rd6;
	or.pred  	%p5, %p4, %p3;
	@%p5 bra 	$L__BB2_4;
	ld.shared.f32 	%f2, [%r3];
	fma.rn.f32 	%f3, %f2, 0f40000000, 0f3F800000;
	st.global.f32 	[%rd2], %f3;
$L__BB2_4:
	setp.lt.u32 	%p6, %r1, 256;
	add.s32 	%r9, %r2, 256;
	setp.lt.s32 	%p7, %r9, %r4;
	and.pred  	%p1, %p6, %p7;
	not.pred 	%p8, %p1;
	@%p8 bra 	$L__BB2_6;
	ld.global.f32 	%f4, [%rd1+1024];
	st.shared.f32 	[%r3+1024], %f4;
$L__BB2_6:
	bar.sync 	0;
	@%p8 bra 	$L__BB2_8;
	ld.shared.f32 	%f5, [%r3+1024];
	fma.rn.f32 	%f6, %f5, 0f40000000, 0f3F800000;
	st.global.f32 	[%rd2+1024], %f6;
$L__BB2_8:
	ret;

}
	// .globl	_Z15sync_async_copyPfS_i
.visible .entry _Z15sync_async_copyPfS_i(
	.param .u64 .ptr .align 1 _Z15sync_async_copyPfS_i_param_0,
	.param .u64 .ptr .align 1 _Z15sync_async_copyPfS_i_param_1,
	.param .u32 _Z15sync_async_copyPfS_i_param_2
)
{
	.reg .pred 	%p<4>;
	.reg .b32 	%r<9>;
	.reg .b32 	%f<5>;
	.reg .b64 	%rd<9>;
	// demoted variable
	.shared .align 4 .b8 _ZZ15sync_async_copyPfS_iE5sdata[1024];
	ld.param.u64 	%rd1, [_Z15sync_async_copyPfS_i_param_0];
	ld.param.u64 	%rd2, [_Z15sync_async_copyPfS_i_param_1];
	ld.param.u32 	%r3, [_Z15sync_async_copyPfS_i_param_2];
	mov.u32 	%r4, %tid.x;
	mov.u32 	%r5, %ctaid.x;
	mov.u32 	%r6, %ntid.x;
	mad.lo.s32 	%r1, %r5, %r6, %r4;
	setp.ge.s32 	%p1, %r1, %r3;
	shl.b32 	%r7, %r4, 2;
	mov.u32 	%r8, _ZZ15sync_async_copyPfS_iE5sdata;
	add.s32 	%r2, %r8, %r7;
	@%p1 bra 	$L__BB3_2;
	cvta.to.global.u64 	%rd3, %rd1;
	mul.wide.s32 	%rd4, %r1, 4;
	add.s64 	%rd5, %rd3, %rd4;
	ld.global.f32 	%f1, [%rd5];
	st.shared.f32 	[%r2], %f1;
$L__BB3_2:
	setp.ge.s32 	%p2, %r1, %r3;
	bar.sync 	0;
	@%p2 bra 	$L__BB3_4;
	ld.shared.f32 	%f2, [%r2];
	fma.rn.f32 	%f3, %f2, 0f40000000, 0f3F800000;
	st.shared.f32 	[%r2], %f3;
$L__BB3_4:
	setp.ge.s32 	%p3, %r1, %r3;
	bar.sync 	0;
	@%p3 bra 	$L__BB3_6;
	ld.shared.f32 	%f4, [%r2];
	cvta.to.global.u64 	%rd6, %rd2;
	mul.wide.s32 	%rd7, %r1, 4;
	add.s64 	%rd8, %rd6, %rd7;
	st.global.f32 	[%rd8], %f4;
$L__BB3_6:
	ret;

}
	// .globl	_Z19double_buffer_asyncPfS_i
.visible .entry _Z19double_buffer_asyncPfS_i(
	.param .u64 .ptr .align 1 _Z19double_buffer_asyncPfS_i_param_0,
	.param .u64 .ptr .align 1 _Z19double_buffer_asyncPfS_i_param_1,
	.param .u32 _Z19double_buffer_asyncPfS_i_param_2
)
{
	.reg .pred 	%p<26>;
	.reg .b32 	%r<56>;
	.reg .b32 	%f<16>;
	.reg .b64 	%rd<36>;
	// demoted variable
	.shared .align 4 .b8 _ZZ19double_buffer_asyncPfS_iE8buffer_a[1024];
	// demoted variable
	.shared .align 4 .b8 _ZZ19double_buffer_asyncPfS_iE8buffer_b[1024];
	ld.param.u64 	%rd14, [_Z19double_buffer_asyncPfS_i_param_0];
	ld.param.u64 	%rd15, [_Z19double_buffer_asyncPfS_i_param_1];
	ld.param.u32 	%r23, [_Z19double_buffer_asyncPfS_i_param_2];
	cvta.to.global.u64 	%rd1, %rd15;
	cvta.to.global.u64 	%rd2, %rd14;
	mov.u32 	%r1, %tid.x;
	setp.lt.s32 	%p1, %r23, 1;
	@%p1 bra 	$L__BB4_27;
	add.s32 	%r25, %r23, -1;
	shr.u32 	%r26, %r25, 8;
	add.s32 	%r2, %r26, 1;
	and.b32  	%r3, %r2, 3;
	setp.lt.u32 	%p2, %r23, 769;
	mov.b32 	%r50, 0;
	@%p2 bra 	$L__BB4_20;
	and.b32  	%r4, %r2, 33554428;
	shl.b32 	%r28, %r1, 2;
	mov.u32 	%r29, _ZZ19double_buffer_asyncPfS_iE8buffer_b;
	add.s32 	%r5, %r29, %r28;
	mov.u32 	%r30, _ZZ19double_buffer_asyncPfS_iE8buffer_a;
	add.s32 	%r6, %r30, %r28;
	mov.b32 	%r50, 0;
	cvt.u64.u32 	%rd16, %r1;
	mov.u32 	%r49, %r50;
$L__BB4_3:
	setp.gt.u32 	%p3, %r1, 255;
	add.s32 	%r32, %r50, 256;
	setp.ge.s32 	%p4, %r32, %r23;
	cvt.u64.u32 	%rd17, %r50;
	add.s64 	%rd3, %rd17, %rd16;
	shl.b64 	%rd18, %rd3, 2;
	add.s64 	%rd4, %rd2, %rd18;
	or.pred  	%p5, %p4, %p3;
	@%p5 bra 	$L__BB4_5;
	ld.global.f32 	%f1, [%rd4+1024];
	st.shared.f32 	[%r5], %f1;
$L__BB4_5:
	add.s32 	%r9, %r50, %r1;
	setp.ge.s32 	%p6, %r9, %r23;
	@%p6 bra 	$L__BB4_7;
	ld.global.f32 	%f2, [%rd4];
	st.shared.f32 	[%r6], %f2;
	fma.rn.f32 	%f3, %f2, 0f40000000, 0f3F800000;
	mul.wide.u32 	%rd19, %r9, 4;
	add.s64 	%rd20, %rd1, %rd19;
	st.global.f32 	[%rd20], %f3;
$L__BB4_7:
	setp.gt.u32 	%p7, %r1, 255;
	bar.sync 	0;
	add.s32 	%r34, %r50, 512;
	setp.ge.s32 	%p8, %r34, %r23;
	or.pred  	%p9, %p8, %p7;
	@%p9 bra 	$L__BB4_9;
	ld.global.f32 	%f4, [%rd4+2048];
	st.shared.f32 	[%r6], %f4;
$L__BB4_9:
	add.s32 	%r35, %r9, 256;
	setp.ge.s32 	%p10, %r35, %r23;
	@%p10 bra 	$L__BB4_11;
	ld.global.f32 	%f5, [%rd4+1024];
	st.shared.f32 	[%r5], %f5;
	fma.rn.f32 	%f6, %f5, 0f40000000, 0f3F800000;
	add.s64 	%rd22, %rd1, %rd18;
	st.global.f32 	[%rd22+1024], %f6;
$L__BB4_11:
	setp.gt.u32 	%p11, %r1, 255;
	bar.sync 	0;
	add.s32 	%r37, %r50, 768;
	setp.ge.s32 	%p12, %r37, %r23;
	or.pred  	%p13, %p12, %p11;
	@%p13 bra 	$L__BB4_13;
	ld.global.f32 	%f7, [%rd4+3072];
	st.shared.f32 	[%r5], %f7;
$L__BB4_13:
	add.s32 	%r38, %r9, 512;
	setp.ge.s32 	%p14, %r38, %r23;
	@%p14 bra 	$L__BB4_15;
	ld.global.f32 	%f8, [%rd4+2048];
	st.shared.f32 	[%r6], %f8;
	fma.rn.f32 	%f9, %f8, 0f40000000, 0f3F800000;
	add.s64 	%rd24, %rd1, %rd18;
	st.global.f32 	[%rd24+2048], %f9;
$L__BB4_15:
	setp.gt.u32 	%p15, %r1, 255;
	bar.sync 	0;
	add.s32 	%r50, %r50, 1024;
	setp.ge.s32 	%p16, %r50, %r23;
	or.pred  	%p17, %p16, %p15;
	@%p17 bra 	$L__BB4_17;
	ld.global.f32 	%f10, [%rd4+4096];
	st.shared.f32 	[%r6], %f10;
$L__BB4_17:
	add.s32 	%r40, %r9, 768;
	setp.ge.s32 	%p18, %r40, %r23;
	@%p18 bra 	$L__BB4_19;
	ld.global.f32 	%f11, [%rd4+3072];
	st.shared.f32 	[%r5], %f11;
	fma.rn.f32 	%f12, %f11, 0f40000000, 0f3F800000;
	mul.wide.u32 	%rd25, %r9, 4;
	add.s64 	%rd26, %rd1, %rd25;
	st.global.f32 	[%rd26+3072], %f12;
$L__BB4_19:
	bar.sync 	0;
	add.s32 	%r49, %r49, 4;
	setp.ne.s32 	%p19, %r49, %r4;
	@%p19 bra 	$L__BB4_3;
$L__BB4_20:
	setp.eq.s32 	%p20, %r3, 0;
	@%p20 bra 	$L__BB4_27;
	cvt.u64.u32 	%rd27, %r1;
	cvt.u64.u32 	%rd28, %r50;
	add.s64 	%rd29, %rd27, %rd28;
	shl.b64 	%rd30, %rd29, 2;
	add.s64 	%rd31, %rd30, %rd2;
	add.s64 	%rd35, %rd31, 1024;
	add.s32 	%r52, %r1, %r50;
	mul.wide.u32 	%rd32, %r52, 4;
	add.s64 	%rd34, %rd1, %rd32;
	add.s64 	%rd33, %rd2, %rd32;
	neg.s32 	%r51, %r3;
	mov.u32 	%r55, _ZZ19double_buffer_asyncPfS_iE8buffer_a;
	mov.u32 	%r54, _ZZ19double_buffer_asyncPfS_iE8buffer_b;
$L__BB4_22:
	.pragma "nounroll";
	mov.u32 	%r18, %r54;
	setp.gt.u32 	%p21, %r1, 255;
	add.s32 	%r50, %r50, 256;
	setp.ge.s32 	%p22, %r50, %r23;
	or.pred  	%p23, %p22, %p21;
	@%p23 bra 	$L__BB4_24;
	ld.global.f32 	%f13, [%rd35];
	shl.b32 	%r44, %r1, 2;
	add.s32 	%r45, %r18, %r44;
	st.shared.f32 	[%r45], %f13;
$L__BB4_24:
	setp.ge.s32 	%p24, %r52, %r23;
	@%p24 bra 	$L__BB4_26;
	ld.global.f32 	%f14, [%rd33];
	shl.b32 	%r46, %r1, 2;
	add.s32 	%r47, %r55, %r46;
	st.shared.f32 	[%r47], %f14;
	fma.rn.f32 	%f15, %f14, 0f40000000, 0f3F800000;
	st.global.f32 	[%rd34], %f15;
$L__BB4_26:
	bar.sync 	0;
	add.s64 	%rd35, %rd35, 1024;
	add.s64 	%rd34, %rd34, 1024;
	add.s64 	%rd33, %rd33, 1024;
	add.s32 	%r52, %r52, 256;
	add.s32 	%r51, %r51, 1;
	setp.ne.s32 	%p25, %r51, 0;
	mov.u32 	%r54, %r55;
	mov.u32 	%r55, %r18;
	@%p25 bra 	$L__BB4_22;
$L__BB4_27:
	ret;

}


// ===== COMPILED SASS (sm_100) =====

	.target	sm_100

	.elftype	@"ET_EXEC"


//--------------------- .note.nv.tkinfo           --------------------------
	.section	.note.nv.tkinfo,"",@"SHT_NOTE"
	.sectionflags	@"SHF_NOTE_NV_TKINFO"
	.tkinfo
        /*0018*/ 	.word	0x00000002
        /*0030*/ 	.string	""
        /*0030*/ 	.string	"ptxas"
        /*0030*/ 	.string	"Cuda compilation tools, release 13.0, V13.0.88"
        /*0030*/ 	.string	"Build cuda_13.0.r13.0/compiler.36424714_0"
        /*0030*/ 	.string	"-arch sm_100 -m 64 "



//--------------------- .note.nv.cuinfo           --------------------------
	.section	.note.nv.cuinfo,"",@"SHT_NOTE"
	.sectionflags	@"SHF_NOTE_NV_CUINFO"
        /*0018*/ 	.short	0x0002
        /*001a*/ 	.short	0x0064
        /*001c*/ 	.short	0x0082
	.zero		2


//--------------------- .nv.info                  --------------------------
	.section	.nv.info,"",@"SHT_CUDA_INFO"
	.align	4


	//----- nvinfo : EIATTR_REGCOUNT
	.align		4
        /*0000*/ 	.byte	0x04, 0x2f
        /*0002*/ 	.short	(.L_1 - .L_0)
	.align		4
.L_0:
        /*0004*/ 	.word	index@(_Z17manual_async_copyPfS_i)
        /*0008*/ 	.word	0x0000001e


	//----- nvinfo : EIATTR_FRAME_SIZE
	.align		4
.L_1:
        /*000c*/ 	.byte	0x04, 0x11
        /*000e*/ 	.short	(.L_3 - .L_2)
	.align		4
.L_2:
        /*0010*/ 	.word	index@(_Z17manual_async_copyPfS_i)
        /*0014*/ 	.word	0x00000000


	//----- nvinfo : EIATTR_REGCOUNT
	.align		4
.L_3:
        /*0018*/ 	.byte	0x04, 0x2f
        /*001a*/ 	.short	(.L_5 - .L_4)
	.align		4
.L_4:
        /*001c*/ 	.word	index@(_Z15coop_async_copyPfS_i)
        /*0020*/ 	.word	0x00000013


	//----- nvinfo : EIATTR_FRAME_SIZE
	.align		4
.L_5:
        /*0024*/ 	.byte	0x04, 0x11
        /*0026*/ 	.short	(.L_7 - .L_6)
	.align		4
.L_6:
        /*0028*/ 	.word	index@(_Z15coop_async_copyPfS_i)
        /*002c*/ 	.word	0x00000000


	//----- nvinfo : EIATTR_REGCOUNT
	.align		4
.L_7:
        /*0030*/ 	.byte	0x04, 0x2f
        /*0032*/ 	.short	(.L_9 - .L_8)
	.align		4
.L_8:
        /*0034*/ 	.word	index@(_Z20pipelined_async_copyPfS_i)
        /*0038*/ 	.word	0x0000000e


	//----- nvinfo : EIATTR_FRAME_SIZE
	.align		4
.L_9:
        /*003c*/ 	.byte	0x04, 0x11
        /*003e*/ 	.short	(.L_11 - .L_10)
	.align		4
.L_10:
        /*0040*/ 	.word	index@(_Z20pipelined_async_copyPfS_i)
        /*0044*/ 	.word	0x00000000


	//----- nvinfo : EIATTR_REGCOUNT
	.align		4
.L_11:
        /*0048*/ 	.byte	0x04, 0x2f
        /*004a*/ 	.short	(.L_13 - .L_12)
	.align		4
.L_12:
        /*004c*/ 	.word	index@(_Z15sync_async_copyPfS_i)
        /*0050*/ 	.word	0x0000000a


	//----- nvinfo : EIATTR_FRAME_SIZE
	.align		4
.L_13:
        /*0054*/ 	.byte	0x04, 0x11
        /*0056*/ 	.short	(.L_15 - .L_14)
	.align		4
.L_14:
        /*0058*/ 	.word	index@(_Z15sync_async_copyPfS_i)
        /*005c*/ 	.word	0x00000000


	//----- nvinfo : EIATTR_REGCOUNT
	.align		4
.L_15:
        /*0060*/ 	.byte	0x04, 0x2f
        /*0062*/ 	.short	(.L_17 - .L_16)
	.align		4
.L_16:
        /*0064*/ 	.word	index@(_Z19double_buffer_asyncPfS_i)
        /*0068*/ 	.word	0x0000001a


	//----- nvinfo : EIATTR_FRAME_SIZE
	.align		4
.L_17:
        /*006c*/ 	.byte	0x04, 0x11
        /*006e*/ 	.short	(.L_19 - .L_18)
	.align		4
.L_18:
        /*0070*/ 	.word	index@(_Z19double_buffer_asyncPfS_i)
        /*0074*/ 	.word	0x00000000


	//----- nvinfo : EIATTR_MIN_STACK_SIZE
	.align		4
.L_19:
        /*0078*/ 	.byte	0x04, 0x12
        /*007a*/ 	.short	(.L_21 - .L_20)
	.align		4
.L_20:
        /*007c*/ 	.word	index@(_Z19double_buffer_asyncPfS_i)
        /*0080*/ 	.word	0x00000000


	//----- nvinfo : EIATTR_MIN_STACK_SIZE
	.align		4
.L_21:
        /*0084*/ 	.byte	0x04, 0x12
        /*0086*/ 	.short	(.L_23 - .L_22)
	.align		4
.L_22:
        /*0088*/ 	.word	index@(_Z15sync_async_copyPfS_i)
        /*008c*/ 	.word	0x00000000


	//----- nvinfo : EIATTR_MIN_STACK_SIZE
	.align		4
.L_23:
        /*0090*/ 	.byte	0x04, 0x12
        /*0092*/ 	.short	(.L_25 - .L_24)
	.align		4
.L_24:
        /*0094*/ 	.word	index@(_Z20pipelined_async_copyPfS_i)
        /*0098*/ 	.word	0x00000000


	//----- nvinfo : EIATTR_MIN_STACK_SIZE
	.align		4
.L_25:
        /*009c*/ 	.byte	0x04, 0x12
        /*009e*/ 	.short	(.L_27 - .L_26)
	.align		4
.L_26:
        /*00a0*/ 	.word	index@(_Z15coop_async_copyPfS_i)
        /*00a4*/ 	.word	0x00000000


	//----- nvinfo : EIATTR_MIN_STACK_SIZE
	.align		4
.L_27:
        /*00a8*/ 	.byte	0x04, 0x12
        /*00aa*/ 	.short	(.L_29 - .L_28)
	.align		4
.L_28:
        /*00ac*/ 	.word	index@(_Z17manual_async_copyPfS_i)
        /*00b0*/ 	.word	0x00000000
.L_29:


//--------------------- .nv.compat                --------------------------
	.section	.nv.compat,"",@"SHT_CUDA_COMPAT_INFO"
	.align	4
        /*0000*/ 	.byte	0x02, 0x09, 0x00, 0x00, 0x02, 0x02, 0x01, 0x00, 0x02, 0x05, 0x05, 0x00, 0x03, 0x07, 0x01, 0x01
        /*0010*/ 	.byte	0x02, 0x03, 0x00, 0x00, 0x02, 0x06, 0x01, 0x00, 0x04, 0x0b, 0x08, 0x00, 0x09, 0x00, 0x00, 0x00
        /*0020*/ 	.byte	0x00, 0x00, 0x00, 0x00


//--------------------- .nv.info._Z19double_buffer_asyncPfS_i --------------------------
	.section	.nv.info._Z19double_buffer_asyncPfS_i,"",@"SHT_CUDA_INFO"
	.sectionflags	@""
	.align	4


	//----- nvinfo : EIATTR_CUDA_API_VERSION
	.align		4
        /*0000*/ 	.byte	0x04, 0x37
        /*0002*/ 	.short	(.L_31 - .L_30)
.L_30:
        /*0004*/ 	.word	0x00000082


	//----- nvinfo : EIATTR_KPARAM_INFO
	.align		4
.L_31:
        /*0008*/ 	.byte	0x04, 0x17
        /*000a*/ 	.short	(.L_33 - .L_32)
.L_32:
        /*000c*/ 	.word	0x00000000
        /*0010*/ 	.short	0x0002
        /*0012*/ 	.short	0x0010
        /*0014*/ 	.byte	0x00, 0xf0, 0x11, 0x00


	//----- nvinfo : EIATTR_KPARAM_INFO
	.align		4
.L_33:
        /*0018*/ 	.byte	0x04, 0x17
        /*001a*/ 	.short	(.L_35 - .L_34)
.L_34:
        /*001c*/ 	.word	0x00000000
        /*0020*/ 	.short	0x0001
        /*0022*/ 	.short	0x0008
        /*0024*/ 	.byte	0x00, 0xf5, 0x21, 0x00


	//----- nvinfo : EIATTR_KPARAM_INFO
	.align		4
.L_35:
        /*0028*/ 	.byte	0x04, 0x17
        /*002a*/ 	.short	(.L_37 - .L_36)
.L_36:
        /*002c*/ 	.word	0x00000000
        /*0030*/ 	.short	0x0000
        /*0032*/ 	.short	0x0000
        /*0034*/ 	.byte	0x00, 0xf5, 0x21, 0x00


	//----- nvinfo : EIATTR_SPARSE_MMA_MASK
	.align		4
.L_37:
        /*0038*/ 	.byte	0x03, 0x50
        /*003a*/ 	.short	0x0000


	//----- nvinfo : EIATTR_MAXREG_COUNT
	.align		4
        /*003c*/ 	.byte	0x03, 0x1b
        /*003e*/ 	.short	0x00ff


	//----- nvinfo : EIATTR_NUM_BARRIERS
	.align		4
        /*0040*/ 	.byte	0x02, 0x4c
        /*0042*/ 	.byte	0x01
	.zero		1


	//----- nvinfo : EIATTR_MERCURY_ISA_VERSION
	.align		4
        /*0044*/ 	.byte	0x03, 0x5f
        /*0046*/ 	.short	0x0101


	//----- nvinfo : EIATTR_VRC_CTA_INIT_COUNT
	.align		4
        /*0048*/ 	.byte	0x02, 0x4a
	.zero		1
	.zero		1


	//----- nvinfo : EIATTR_EXIT_INSTR_OFFSETS
	.align		4
        /*004c*/ 	.byte	0x04, 0x1c
        /*004e*/ 	.short	(.L_39 - .L_38)


	//   ....[0]....
.L_38:
        /*0050*/ 	.word	0x00000030


	//   ....[1]....
        /*0054*/ 	.word	0x000005e0


	//   ....[2]....
        /*0058*/ 	.word	0x00000970


	//----- nvinfo : EIATTR_CBANK_PARAM_SIZE
	.align		4
.L_39:
        /*005c*/ 	.byte	0x03, 0x19
        /*005e*/ 	.short	0x0014


	//----- nvinfo : EIATTR_PARAM_CBANK
	.align		4
        /*0060*/ 	.byte	0x04, 0x0a
        /*0062*/ 	.short	(.L_41 - .L_40)
	.align		4
.L_40:
        /*0064*/ 	.word	index@(.nv.constant0._Z19double_buffer_asyncPfS_i)
        /*0068*/ 	.short	0x0380
        /*006a*/ 	.short	0x0014


	//----- nvinfo : EIATTR_SW_WAR
	.align		4
.L_41:
        /*006c*/ 	.byte	0x04, 0x36
        /*006e*/ 	.short	(.L_43 - .L_42)
.L_42:
        /*0070*/ 	.word	0x00000008
.L_43:


//--------------------- .nv.info._Z15sync_async_copyPfS_i --------------------------
	.section	.nv.info._Z15sync_async_copyPfS_i,"",@"SHT_CUDA_INFO"
	.sectionflags	@""
	.align	4


	//----- nvinfo : EIATTR_CUDA_API_VERSION
	.align		4
        /*0000*/ 	.byte	0x04, 0x37
        /*0002*/ 	.short	(.L_45 - .L_44)
.L_44:
        /*0004*/ 	.word	0x00000082


	//----- nvinfo : EIATTR_KPARAM_INFO
	.align		4
.L_45:
        /*0008*/ 	.byte	0x04, 0x17
        /*000a*/ 	.short	(.L_47 - .L_46)
.L_46:
        /*000c*/ 	.word	0x00000000
        /*0010*/ 	.short	0x0002
        /*0012*/ 	.short	0x0010
        /*0014*/ 	.byte	0x00, 0xf0, 0x11, 0x00


	//----- nvinfo : EIATTR_KPARAM_INFO
	.align		4
.L_47:
        /*0018*/ 	.byte	0x04, 0x17
        /*001a*/ 	.short	(.L_49 - .L_48)
.L_48:
        /*001c*/ 	.word	0x00000000
        /*0020*/ 	.short	0x0001
        /*0022*/ 	.short	0x0008
        /*0024*/ 	.byte	0x00, 0xf5, 0x21, 0x00


	//----- nvinfo : EIATTR_KPARAM_INFO
	.align		4
.L_49:
        /*0028*/ 	.byte	0x04, 0x17
        /*002a*/ 	.short	(.L_51 - .L_50)
.L_50:
        /*002c*/ 	.word	0x00000000
        /*0030*/ 	.short	0x0000
        /*0032*/ 	.short	0x0000
        /*0034*/ 	.byte	0x00, 0xf5, 0x21, 0x00


	//----- nvinfo : EIATTR_SPARSE_MMA_MASK
	.align		4
.L_51:
        /*0038*/ 	.byte	0x03, 0x50
        /*003a*/ 	.short	0x0000


	//----- nvinfo : EIATTR_MAXREG_COUNT
	.align		4
        /*003c*/ 	.byte	0x03, 0x1b
        /*003e*/ 	.short	0x00ff


	//----- nvinfo : EIATTR_NUM_BARRIERS
	.align		4
        /*0040*/ 	.byte	0x02, 0x4c
        /*0042*/ 	.byte	0x01
	.zero		1


	//----- nvinfo : EIATTR_MERCURY_ISA_VERSION
	.align		4
        /*0044*/ 	.byte	0x03, 0x5f
        /*0046*/ 	.short	0x0101


	//----- nvinfo : EIATTR_VRC_CTA_INIT_COUNT
	.align		4
        /*0048*/ 	.byte	0x02, 0x4a
	.zero		1
	.zero		1


	//----- nvinfo : EIATTR_EXIT_INSTR_OFFSETS
	.align		4
        /*004c*/ 	.byte	0x04, 0x1c
        /*004e*/ 	.short	(.L_53 - .L_52)


	//   ....[0]....
.L_52:
        /*0050*/ 	.word	0x00000160


	//   ....[1]....
        /*0054*/ 	.word	0x000001b0


	//----- nvinfo : EIATTR_CBANK_PARAM_SIZE
	.align		4
.L_53:
        /*0058*/ 	.byte	0x03, 0x19
        /*005a*/ 	.short	0x0014


	//----- nvinfo : EIATTR_PARAM_CBANK
	.align		4
        /*005c*/ 	.byte	0x04, 0x0a
        /*005e*/ 	.short	(.L_55 - .L_54)
	.align		4
.L_54:
        /*0060*/ 	.word	index@(.nv.constant0._Z15sync_async_copyPfS_i)
        /*0064*/ 	.short	0x0380
        /*0066*/ 	.short	0x0014


	//----- nvinfo : EIATTR_SW_WAR
	.align		4
.L_55:
        /*0068*/ 	.byte	0x04, 0x36
        /*006a*/ 	.short	(.L_57 - .L_56)
.L_56:
        /*006c*/ 	.word	0x00000008
.L_57:


//--------------------- .nv.info._Z20pipelined_async_copyPfS_i --------------------------
	.section	.nv.info._Z20pipelined_async_copyPfS_i,"",@"SHT_CUDA_INFO"
	.sectionflags	@""
	.align	4


	//----- nvinfo : EIATTR_CUDA_API_VERSION
	.align		4
        /*0000*/ 	.byte	0x04, 0x37
        /*0002*/ 	.short	(.L_59 - .L_58)
.L_58:
        /*0004*/ 	.word	0x00000082


	//----- nvinfo : EIATTR_KPARAM_INFO
	.align		4
.L_59:
        /*0008*/ 	.byte	0x04, 0x17
        /*000a*/ 	.short	(.L_61 - .L_60)
.L_60:
        /*000c*/ 	.word	0x00000000
        /*0010*/ 	.short	0x0002
        /*0012*/ 	.short	0x0010
        /*0014*/ 	.byte	0x00, 0xf0, 0x11, 0x00


	//----- nvinfo : EIATTR_KPARAM_INFO
	.align		4
.L_61:
        /*0018*/ 	.byte	0x04, 0x17
        /*001a*/ 	.short	(.L_63 - .L_62)
.L_62:
        /*001c*/ 	.word	0x00000000
        /*0020*/ 	.short	0x0001
        /*0022*/ 	.short	0x0008
        /*0024*/ 	.byte	0x00, 0xf5, 0x21, 0x00


	//----- nvinfo : EIATTR_KPARAM_INFO
	.align		4
.L_63:
        /*0028*/ 	.byte	0x04, 0x17
        /*002a*/ 	.short	(.L_65 - .L_64)
.L_64:
        /*002c*/ 	.word	0x00000000
        /*0030*/ 	.short	0x0000
        /*0032*/ 	.short	0x0000
        /*0034*/ 	.byte	0x00, 0xf5, 0x21, 0x00


	//----- nvinfo : EIATTR_SPARSE_MMA_MASK
	.align		4
.L_65:
        /*0038*/ 	.byte	0x03, 0x50
        /*003a*/ 	.short	0x0000


	//----- nvinfo : EIATTR_MAXREG_COUNT
	.align		4
        /*003c*/ 	.byte	0x03, 0x1b
        /*003e*/ 	.short	0x00ff


	//----- nvinfo : EIATTR_NUM_BARRIERS
	.align		4
        /*0040*/ 	.byte	0x02, 0x4c
        /*0042*/ 	.byte	0x01
	.zero		1


	//----- nvinfo : EIATTR_MERCURY_ISA_VERSION
	.align		4
        /*0044*/ 	.byte	0x03, 0x5f
        /*0046*/ 	.short	0x0101


	//----- nvinfo : EIATTR_VRC_CTA_INIT_COUNT
	.align		4
        /*0048*/ 	.byte	0x02, 0x4a
	.zero		1
	.zero		1


	//----- nvinfo : EIATTR_EXIT_INSTR_OFFSETS
	.align		4
        /*004c*/ 	.byte	0x04, 0x1c
        /*004e*/ 	.short	(.L_67 - .L_66)


	//   ....[0]....
.L_66:
        /*0050*/ 	.word	0x00000200


	//   ....[1]....
        /*0054*/ 	.word	0x00000250


	//----- nvinfo : EIATTR_CRS_STACK_SIZE
	.align		4
.L_67:
        /*0058*/ 	.byte	0x04, 0x1e
        /*005a*/ 	.short	(.L_69 - .L_68)
.L_68:
        /*005c*/ 	.word	0x00000000


	//----- nvinfo : EIATTR_CBANK_PARAM_SIZE
	.align		4
.L_69:
        /*0060*/ 	.byte	0x03, 0x19
        /*0062*/ 	.short	0x0014


	//----- nvinfo : EIATTR_PARAM_CBANK
	.align		4
        /*0064*/ 	.byte	0x04, 0x0a
        /*0066*/ 	.short	(.L_71 - .L_70)
	.align		4
.L_70:
        /*0068*/ 	.word	index@(.nv.constant0._Z20pipelined_async_copyPfS_i)
        /*006c*/ 	.short	0x0380
        /*006e*/ 	.short	0x0014


	//----- nvinfo : EIATTR_SW_WAR
	.align		4
.L_71:
        /*0070*/ 	.byte	0x04, 0x36
        /*0072*/ 	.short	(.L_73 - .L_72)
.L_72:
        /*0074*/ 	.word	0x00000008
.L_73:


//--------------------- .nv.info._Z15coop_async_copyPfS_i --------------------------
	.section	.nv.info._Z15coop_async_copyPfS_i,"",@"SHT_CUDA_INFO"
	.sectionflags	@""
	.align	4


	//----- nvinfo : EIATTR_CUDA_API_VERSION
	.align		4
        /*0000*/ 	.byte	0x04, 0x37
        /*0002*/ 	.short	(.L_75 - .L_74)
.L_74:
        /*0004*/ 	.word	0x00000082


	//----- nvinfo : EIATTR_KPARAM_INFO
	.align		4
.L_75:
        /*0008*/ 	.byte	0x04, 0x17
        /*000a*/ 	.short	(.L_77 - .L_76)
.L_76:
        /*000c*/ 	.word	0x00000000
        /*0010*/ 	.short	0x0002
        /*0012*/ 	.short	0x0010
        /*0014*/ 	.byte	0x00, 0xf0, 0x11, 0x00


	//----- nvinfo : EIATTR_KPARAM_INFO
	.align		4
.L_77:
        /*0018*/ 	.byte	0x04, 0x17
        /*001a*/ 	.short	(.L_79 - .L_78)
.L_78:
        /*001c*/ 	.word	0x00000000
        /*0020*/ 	.short	0x0001
        /*0022*/ 	.short	0x0008
        /*0024*/ 	.byte	0x00, 0xf5, 0x21, 0x00


	//----- nvinfo : EIATTR_KPARAM_INFO
	.align		4
.L_79:
        /*0028*/ 	.byte	0x04, 0x17
        /*002a*/ 	.short	(.L_81 - .L_80)
.L_80:
        /*002c*/ 	.word	0x00000000
        /*0030*/ 	.short	0x0000
        /*0032*/ 	.short	0x0000
        /*0034*/ 	.byte	0x00, 0xf5, 0x21, 0x00


	//----- nvinfo : EIATTR_SPARSE_MMA_MASK
	.align		4
.L_81:
        /*0038*/ 	.byte	0x03, 0x50
        /*003a*/ 	.short	0x0000


	//----- nvinfo : EIATTR_MAXREG_COUNT
	.align		4
        /*003c*/ 	.byte	0x03, 0x1b
        /*003e*/ 	.short	0x00ff


	//----- nvinfo : EIATTR_NUM_BARRIERS
	.align		4
        /*0040*/ 	.byte	0x02, 0x4c
        /*0042*/ 	.byte	0x01
	.zero		1


	//----- nvinfo : EIATTR_MERCURY_ISA_VERSION
	.align		4
        /*0044*/ 	.byte	0x03, 0x5f
        /*0046*/ 	.short	0x0101


	//----- nvinfo : EIATTR_COOP_GROUP_MASK_REGIDS
	.align		4
        /*0048*/ 	.byte	0x04, 0x29
        /*004a*/ 	.short	(.L_83 - .L_82)


	//   ....[0]....
.L_82:
        /*004c*/ 	.word	0xffffffff


	//----- nvinfo : EIATTR_COOP_GROUP_INSTR_OFFSETS
	.align		4
.L_83:
        /*0050*/ 	.byte	0x04, 0x28
        /*0052*/ 	.short	(.L_85 - .L_84)


	//   ....[0]....
.L_84:
        /*0054*/ 	.word	0x00000350


	//----- nvinfo : EIATTR_VRC_CTA_INIT_COUNT
	.align		4
.L_85:
        /*0058*/ 	.byte	0x02, 0x4a
	.zero		1
	.zero		1


	//----- nvinfo : EIATTR_EXIT_INSTR_OFFSETS
	.align		4
        /*005c*/ 	.byte	0x04, 0x1c
        /*005e*/ 	.short	(.L_87 - .L_86)


	//   ....[0]....
.L_86:
        /*0060*/ 	.word	0x00000030


	//   ....[1]....
        /*0064*/ 	.word	0x000003d0


	//----- nvinfo : EIATTR_CRS_STACK_SIZE
	.align		4
.L_87:
        /*0068*/ 	.byte	0x04, 0x1e
        /*006a*/ 	.short	(.L_89 - .L_88)
.L_88:
        /*006c*/ 	.word	0x00000000


	//----- nvinfo : EIATTR_CBANK_PARAM_SIZE
	.align		4
.L_89:
        /*0070*/ 	.byte	0x03, 0x19
        /*0072*/ 	.short	0x0014


	//----- nvinfo : EIATTR_PARAM_CBANK
	.align		4
        /*0074*/ 	.byte	0x04, 0x0a
        /*0076*/ 	.short	(.L_91 - .L_90)
	.align		4
.L_90:
        /*0078*/ 	.word	index@(.nv.constant0._Z15coop_async_copyPfS_i)
        /*007c*/ 	.short	0x0380
        /*007e*/ 	.short	0x0014


	//----- nvinfo : EIATTR_SW_WAR
	.align		4
.L_91:
        /*0080*/ 	.byte	0x04, 0x36
        /*0082*/ 	.short	(.L_93 - .L_92)
.L_92:
        /*0084*/ 	.word	0x00000008
.L_93:


//--------------------- .nv.info._Z17manual_async_copyPfS_i --------------------------
	.section	.nv.info._Z17manual_async_copyPfS_i,"",@"SHT_CUDA_INFO"
	.sectionflags	@""
	.align	4


	//----- nvinfo : EIATTR_CUDA_API_VERSION
	.align		4
        /*0000*/ 	.byte	0x04, 0x37
        /*0002*/ 	.short	(.L_95 - .L_94)
.L_94:
        /*0004*/ 	.word	0x00000082


	//----- nvinfo : EIATTR_KPARAM_INFO
	.align		4
.L_95:
        /*0008*/ 	.byte	0x04, 0x17
        /*000a*/ 	.short	(.L_97 - .L_96)
.L_96:
        /*000c*/ 	.word	0x00000000
        /*0010*/ 	.short	0x0002
        /*0012*/ 	.short	0x0010
        /*0014*/ 	.byte	0x00, 0xf0, 0x11, 0x00


	//----- nvinfo : EIATTR_KPARAM_INFO
	.align		4
.L_97:
        /*0018*/ 	.byte	0x04, 0x17
        /*001a*/ 	.short	(.L_99 - .L_98)
.L_98:
        /*001c*/ 	.word	0x00000000
        /*0020*/ 	.short	0x0001
        /*0022*/ 	.short	0x0008
        /*0024*/ 	.byte	0x00, 0xf5, 0x21, 0x00


	//----- nvinfo : EIATTR_KPARAM_INFO
	.align		4
.L_99:
        /*0028*/ 	.byte	0x04, 0x17
        /*002a*/ 	.short	(.L_101 - .L_100)
.L_100:
        /*002c*/ 	.word	0x00000000
        /*0030*/ 	.short	0x0000
        /*0032*/ 	.short	0x0000
        /*0034*/ 	.byte	0x00, 0xf5, 0x21, 0x00


	//----- nvinfo : EIATTR_SPARSE_MMA_MASK
	.align		4
.L_101:
        /*0038*/ 	.byte	0x03, 0x50
        /*003a*/ 	.short	0x0000


	//----- nvinfo : EIATTR_MAXREG_COUNT
	.align		4
        /*003c*/ 	.byte	0x03, 0x1b
        /*003e*/ 	.short	0x00ff


	//----- nvinfo : EIATTR_NUM_BARRIERS
	.align		4
        /*0040*/ 	.byte	0x02, 0x4c
        /*0042*/ 	.byte	0x01
	.zero		1


	//----- nvinfo : EIATTR_MERCURY_ISA_VERSION
	.align		4
        /*0044*/ 	.byte	0x03, 0x5f
        /*0046*/ 	.short	0x0101


	//----- nvinfo : EIATTR_VRC_CTA_INIT_COUNT
	.align		4
        /*0048*/ 	.byte	0x02, 0x4a
	.zero		1
	.zero		1


	//----- nvinfo : EIATTR_EXIT_INSTR_OFFSETS
	.align		4
        /*004c*/ 	.byte	0x04, 0x1c
        /*004e*/ 	.short	(.L_103 - .L_102)


	//   ....[0]....
.L_102:
        /*0050*/ 	.word	0x00000b30


	//   ....[1]....
        /*0054*/ 	.word	0x00000bb0


	//----- nvinfo : EIATTR_CBANK_PARAM_SIZE
	.align		4
.L_103:
        /*0058*/ 	.byte	0x03, 0x19
        /*005a*/ 	.short	0x0014


	//----- nvinfo : EIATTR_PARAM_CBANK
	.align		4
        /*005c*/ 	.byte	0x04, 0x0a
        /*005e*/ 	.short	(.L_105 - .L_104)
	.align		4
.L_104:
        /*0060*/ 	.word	index@(.nv.constant0._Z17manual_async_copyPfS_i)
        /*0064*/ 	.short	0x0380
        /*0066*/ 	.short	0x0014


	//----- nvinfo : EIATTR_SW_WAR
	.align		4
.L_105:
        /*0068*/ 	.byte	0x04, 0x36
        /*006a*/ 	.short	(.L_107 - .L_106)
.L_106:
        /*006c*/ 	.word	0x00000008
.L_107:


//--------------------- .nv.callgraph             --------------------------
	.section	.nv.callgraph,"",@"SHT_CUDA_CALLGRAPH"
	.align	4
	.sectionentsize	8
	.align		4
        /*0000*/ 	.word	0x00000000
	.align		4
        /*0004*/ 	.word	0xffffffff
	.align		4
        /*0008*/ 	.word	0x00000000
	.align		4
        /*000c*/ 	.word	0xfffffffe
	.align		4
        /*0010*/ 	.word	0x00000000
	.align		4
        /*0014*/ 	.word	0xfffffffd
	.align		4
        /*0018*/ 	.word	0x00000000
	.align		4
        /*001c*/ 	.word	0xfffffffc


//--------------------- .text._Z19double_buffer_asyncPfS_i --------------------------
	.section	.text._Z19double_buffer_asyncPfS_i,"ax",@progbits
	.align	128
        .global         _Z19double_buffer_asyncPfS_i
        .type           _Z19double_buffer_asyncPfS_i,@function
        .size           _Z19double_buffer_asyncPfS_i,(.L_x_18 - _Z19double_buffer_asyncPfS_i)
        .other          _Z19double_buffer_asyncPfS_i,@"STO_CUDA_ENTRY STV_DEFAULT"
_Z19double_buffer_asyncPfS_i:
.text._Z19double_buffer_asyncPfS_i:
[----:B------:R-:W-:Y:S08]  /*0000*/  LDC R1, c[0x0][0x37c] ;  /* 0x0000df00ff017b82 */ /* 0x000ff00000000800 */
[----:B------:R-:W0:Y:S02]  /*0010*/  LDC R2, c[0x0][0x390] ;  /* 0x0000e400ff027b82 */ /* 0x000e240000000800 */
[----:B0-----:R-:W-:-:S13]  /*0020*/  ISETP.GE.AND P0, PT, R2, 0x1, PT ;  /* 0x000000010200780c */ /* 0x001fda0003f06270 */
[----:B------:R-:W-:Y:S05]  /*0030*/  @!P0 EXIT ;  /* 0x000000000000894d */ /* 0x000fea0003800000 */
[----:B------:R-:W0:Y:S01]  /*0040*/  S2R R12, SR_TID.X ;  /* 0x00000000000c7919 */ /* 0x000e220000002100 */
[C---:B------:R-:W-:Y:S01]  /*0050*/  ISETP.GE.U32.AND P0, PT, R2.reuse, 0x301, PT ;  /* 0x000003010200780c */ /* 0x040fe20003f06070 */
[----:B------:R-:W-:Y:S01]  /*0060*/  VIADD R0, R2, 0xffffffff ;  /* 0xffffffff02007836 */ /* 0x000fe20000000000 */
[----:B------:R-:W-:Y:S01]  /*0070*/  UMOV UR4, URZ ;  /* 0x000000ff00047c82 */ /* 0x000fe20008000000 */
[----:B------:R-:W1:Y:S03]  /*0080*/  LDCU.64 UR8, c[0x0][0x358] ;  /* 0x00006b00ff0877ac */ /* 0x000e660008000a00 */
[----:B------:R-:W-:-:S04]  /*0090*/  LEA.HI R5, R0, 0x1, RZ, 0x18 ;  /* 0x0000000100057811 */ /* 0x000fc800078fc0ff */
[----:B------:R-:W-:-:S04]  /*00a0*/  LOP3.LUT R0, R5, 0x3, RZ, 0xc0, !PT ;  /* 0x0000000305007812 */ /* 0x000fc800078ec0ff */
[----:B------:R-:W-:Y:S01]  /*00b0*/  ISETP.NE.AND P2, PT, R0, RZ, PT ;  /* 0x000000ff0000720c */ /* 0x000fe20003f45270 */
[----:B------:R-:W-:-:S12]  /*00c0*/  @!P0 BRA `(.L_x_0) ;  /* 0x0000000400448947 */ /* 0x000fd80003800000 */
[----:B------:R-:W2:Y:S01]  /*00d0*/  S2UR UR6, SR_CgaCtaId ;  /* 0x00000000000679c3 */ /* 0x000ea20000008800 */
[----:B------:R-:W-:Y:S01]  /*00e0*/  UMOV UR4, 0x400 ;  /* 0x0000040000047882 */ /* 0x000fe20000000000 */
[----:B0-----:R-:W-:Y:S01]  /*00f0*/  ISETP.GT.U32.AND P0, PT, R12, 0xff, PT ;  /* 0x000000ff0c00780c */ /* 0x001fe20003f04070 */
[----:B------:R-:W-:Y:S01]  /*0100*/  UIADD3 UR5, UPT, UPT, UR4, 0x400, URZ ;  /* 0x0000040004057890 */ /* 0x000fe2000fffe0ff */
[----:B------:R-:W-:Y:S01]  /*0110*/  LOP3.LUT R5, R5, 0x1fffffc, RZ, 0xc0, !PT ;  /* 0x01fffffc05057812 */ /* 0x000fe200078ec0ff */
[----:B------:R-:W0:Y:S03]  /*0120*/  LDCU.64 UR10, c[0x0][0x380] ;  /* 0x00007000ff0a77ac */ /* 0x000e260008000a00 */
[----:B------:R-:W3:Y:S01]  /*0130*/  LDC R4, c[0x0][0x390] ;  /* 0x0000e400ff047b82 */ /* 0x000ee20000000800 */
[----:B--2---:R-:W-:Y:S02]  /*0140*/  ULEA UR4, UR6, UR4, 0x18 ;  /* 0x0000000406047291 */ /* 0x004fe4000f8ec0ff */
[----:B------:R-:W-:-:S04]  /*0150*/  ULEA UR5, UR6, UR5, 0x18 ;  /* 0x0000000506057291 */ /* 0x000fc8000f8ec0ff */
[C---:B------:R-:W-:Y:S01]  /*0160*/  LEA R6, R12.reuse, UR4, 0x2 ;  /* 0x000000040c067c11 */ /* 0x040fe2000f8e10ff */
[----:B------:R-:W-:Y:S01]  /*0170*/  UMOV UR4, URZ ;  /* 0x000000ff00047c82 */ /* 0x000fe20008000000 */
[----:B------:R-:W-:Y:S01]  /*0180*/  LEA R7, R12, UR5, 0x2 ;  /* 0x000000050c077c11 */ /* 0x000fe2000f8e10ff */
[----:B0-----:R-:W-:-:S06]  /*0190*/  UMOV UR5, URZ ;  /* 0x000000ff00057c82 */ /* 0x001fcc0008000000 */
.L_x_1:
[C---:B--2---:R-:W-:Y:S01]  /*01a0*/  IADD3 R8, P1, PT, R12.reuse, UR4, RZ ;  /* 0x000000040c087c10 */ /* 0x044fe2000ff3e0ff */
[----:B------:R-:W-:Y:S01]  /*01b0*/  VIADD R9, R12, UR4 ;  /* 0x000000040c097c36 */ /* 0x000fe20008000000 */
[----:B------:R-:W-:-:S03]  /*01c0*/  UIADD3 UR6, UPT, UPT, UR4, 0x100, URZ ;  /* 0x0000010004067890 */ /* 0x000fc6000fffe0ff */
[----:B------:R-:W-:Y:S01]  /*01d0*/  IMAD.X R3, RZ, RZ, RZ, P1 ;  /* 0x000000ffff037224 */ /* 0x000fe200008e06ff */
[----:B---3--:R-:W-:Y:S01]  /*01e0*/  ISETP.GE.AND P5, PT, R9, R4, PT ;  /* 0x000000040900720c */ /* 0x008fe20003fa6270 */
[----:B------:R-:W-:Y:S01]  /*01f0*/  IMAD.SHL.U32 R13, R8, 0x4, RZ ;  /* 0x00000004080d7824 */ /* 0x000fe200078e00ff */
[----:B------:R-:W-:Y:S02]  /*0200*/  ISETP.LE.OR P1, PT, R4, UR6, P0 ;  /* 0x0000000604007c0c */ /* 0x000fe40008723670 */
[----:B------:R-:W-:Y:S02]  /*0210*/  SHF.L.U64.HI R8, R8, 0x2, R3 ;  /* 0x0000000208087819 */ /* 0x000fe40000010203 */
[----:B------:R-:W-:-:S04]  /*0220*/  IADD3 R2, P0, PT, R13, UR10, RZ ;  /* 0x0000000a0d027c10 */ /* 0x000fc8000ff1e0ff */
[----:B------:R-:W-:-:S03]  /*0230*/  IADD3.X R3, PT, PT, R8, UR11, RZ, P0, !PT ;  /* 0x0000000b08037c10 */ /* 0x000fc600087fe4ff */
[----:B------:R-:W0:Y:S02]  /*0240*/  @!P5 LDC.64 R10, c[0x0][0x388] ;  /* 0x0000e200ff0adb82 */ /* 0x000e240000000a00 */
[----:B-1----:R-:W2:Y:S04]  /*0250*/  @!P5 LDG.E R17, desc[UR8][R2.64] ;  /* 0x000000080211d981 */ /* 0x002ea8000c1e1900 */
[----:B------:R-:W3:Y:S01]  /*0260*/  @!P1 LDG.E R16, desc[UR8][R2.64+0x400] ;  /* 0x0004000802109981 */ /* 0x000ee2000c1e1900 */
[----:B------:R-:W-:Y:S01]  /*0270*/  VIADD R15, R9, 0x100 ;  /* 0x00000100090f7836 */ /* 0x000fe20000000000 */
[----:B------:R-:W-:Y:S01]  /*0280*/  UIADD3 UR6, UPT, UPT, UR4, 0x200, URZ ;  /* 0x0000020004067890 */ /* 0x000fe2000fffe0ff */
[----:B------:R-:W-:Y:S01]  /*0290*/  @!P5 IMAD.MOV.U32 R18, RZ, RZ, 0x40000000 ;  /* 0x40000000ff12d424 */ /* 0x000fe200078e00ff */
[----:B------:R-:W-:-:S02]  /*02a0*/  ISETP.GT.U32.AND P0, PT, R12, 0xff, PT ;  /* 0x000000ff0c00780c */ /* 0x000fc40003f04070 */
[----:B------:R-:W-:Y:S02]  /*02b0*/  ISETP.GE.AND P3, PT, R15, R4, PT ;  /* 0x000000040f00720c */ /* 0x000fe40003f66270 */
[----:B------:R-:W-:Y:S01]  /*02c0*/  ISETP.LE.OR P4, PT, R4, UR6, P0 ;  /* 0x0000000604007c0c */ /* 0x000fe20008783670 */
[----:B0-----:R-:W-:-:S10]  /*02d0*/  @!P5 IMAD.WIDE.U32 R14, R9, 0x4, R10 ;  /* 0x00000004090ed825 */ /* 0x001fd400078e000a */
[----:B------:R-:W0:Y:S01]  /*02e0*/  @!P3 LDC.64 R10, c[0x0][0x388] ;  /* 0x0000e200ff0abb82 */ /* 0x000e220000000a00 */
[----:B--2---:R-:W-:Y:S01]  /*02f0*/  @!P5 FFMA R19, R17, R18, 1 ;  /* 0x3f8000001113d423 */ /* 0x004fe20000000012 */
[----:B---3--:R-:W-:Y:S04]  /*0300*/  @!P1 STS [R7], R16 ;  /* 0x0000001007009388 */ /* 0x008fe80000000800 */
[----:B------:R-:W-:Y:S04]  /*0310*/  @!P5 STS [R6], R17 ;  /* 0x000000110600d388 */ /* 0x000fe80000000800 */
[----:B------:R1:W-:Y:S01]  /*0320*/  @!P5 STG.E desc[UR8][R14.64], R19 ;  /* 0x000000130e00d986 */ /* 0x0003e2000c101908 */
[----:B------:R-:W-:Y:S06]  /*0330*/  BAR.SYNC.DEFER_BLOCKING 0x0 ;  /* 0x0000000000007b1d */ /* 0x000fec0000010000 */
[----:B------:R-:W2:Y:S04]  /*0340*/  @!P3 LDG.E R18, desc[UR8][R2.64+0x400] ;  /* 0x000400080212b981 */ /* 0x000ea8000c1e1900 */
[----:B------:R-:W3:Y:S01]  /*0350*/  @!P4 LDG.E R21, desc[UR8][R2.64+0x800] ;  /* 0x000800080215c981 */ /* 0x000ee2000c1e1900 */
[----:B------:R-:W-:Y:S01]  /*0360*/  VIADD R23, R9, 0x200 ;  /* 0x0000020009177836 */ /* 0x000fe20000000000 */
[----:B0-----:R-:W-:Y:S01]  /*0370*/  @!P3 IADD3 R10, P6, PT, R13, R10, RZ ;  /* 0x0000000a0d0ab210 */ /* 0x001fe20007fde0ff */
[----:B------:R-:W-:-:S03]  /*0380*/  UIADD3 UR6, UPT, UPT, UR4, 0x300, URZ ;  /* 0x0000030004067890 */ /* 0x000fc6000fffe0ff */
[----:B------:R-:W-:Y:S01]  /*0390*/  ISETP.GE.AND P5, PT, R23, R4, PT ;  /* 0x000000041700720c */ /* 0x000fe20003fa6270 */
[----:B------:R-:W-:Y:S02]  /*03a0*/  @!P3 IMAD.MOV.U32 R23, RZ, RZ, 0x40000000 ;  /* 0x40000000ff17b424 */ /* 0x000fe400078e00ff */
[----:B------:R-:W-:Y:S01]  /*03b0*/  @!P3 IMAD.X R11, R8, 0x1, R11, P6 ;  /* 0x00000001080bb824 */ /* 0x000fe200030e060b */
[----:B------:R-:W-:-:S09]  /*03c0*/  ISETP.LE.OR P1, PT, R4, UR6, P0 ;  /* 0x0000000604007c0c */ /* 0x000fd20008723670 */
[----:B-1----:R-:W0:Y:S01]  /*03d0*/  @!P5 LDC.64 R14, c[0x0][0x388] ;  /* 0x0000e200ff0edb82 */ /* 0x002e220000000a00 */
[----:B--2---:R-:W-:Y:S01]  /*03e0*/  @!P3 FFMA R17, R18, R23, 1 ;  /* 0x3f8000001211b423 */ /* 0x004fe20000000017 */
[----:B---3--:R-:W-:Y:S04]  /*03f0*/  @!P4 STS [R6], R21 ;  /* 0x000000150600c388 */ /* 0x008fe80000000800 */
[----:B------:R-:W-:Y:S04]  /*0400*/  @!P3 STS [R7], R18 ;  /* 0x000000120700b388 */ /* 0x000fe80000000800 */
[----:B------:R1:W-:Y:S01]  /*0410*/  @!P3 STG.E desc[UR8][R10.64+0x400], R17 ;  /* 0x000400110a00b986 */ /* 0x0003e2000c101908 */
[----:B------:R-:W-:Y:S06]  /*0420*/  BAR.SYNC.DEFER_BLOCKING 0x0 ;  /* 0x0000000000007b1d */ /* 0x000fec0000010000 */
[----:B------:R-:W2:Y:S04]  /*0430*/  @!P5 LDG.E R19, desc[UR8][R2.64+0x800] ;  /* 0x000800080213d981 */ /* 0x000ea8000c1e1900 */
[----:B------:R-:W3:Y:S01]  /*0440*/  @!P1 LDG.E R16, desc[UR8][R2.64+0xc00] ;  /* 0x000c000802109981 */ /* 0x000ee2000c1e1900 */
[----:B0-----:R-:W-:Y:S01]  /*0450*/  @!P5 IADD3 R14, P6, PT, R13, R14, RZ ;  /* 0x0000000e0d0ed210 */ /* 0x001fe20007fde0ff */
[----:B------:R-:W-:Y:S01]  /*0460*/  @!P5 IMAD.MOV.U32 R20, RZ, RZ, 0x40000000 ;  /* 0x40000000ff14d424 */ /* 0x000fe200078e00ff */
[----:B------:R-:W-:Y:S01]  /*0470*/  UIADD3 UR4, UPT, UPT, UR4, 0x400, URZ ;  /* 0x0000040004047890 */ /* 0x000fe2000fffe0ff */
[----:B------:R-:W-:Y:S01]  /*0480*/  VIADD R23, R9, 0x300 ;  /* 0x0000030009177836 */ /* 0x000fe20000000000 */
[----:B------:R-:W-:-:S04]  /*0490*/  @!P5 IADD3.X R15, PT, PT, R8, R15, RZ, P6, !PT ;  /* 0x0000000f080fd210 */ /* 0x000fc800037fe4ff */
[----:B------:R-:W-:Y:S02]  /*04a0*/  ISETP.GE.AND P4, PT, R23, R4, PT ;  /* 0x000000041700720c */ /* 0x000fe40003f86270 */
[----:B------:R-:W-:-:S11]  /*04b0*/  ISETP.LE.OR P3, PT, R4, UR4, P0 ;  /* 0x0000000404007c0c */ /* 0x000fd60008763670 */
[----:B-1----:R-:W0:Y:S01]  /*04c0*/  @!P4 LDC.64 R10, c[0x0][0x388] ;  /* 0x0000e200ff0acb82 */ /* 0x002e220000000a00 */
[----:B--2---:R-:W-:Y:S01]  /*04d0*/  @!P5 FFMA R13, R19, R20, 1 ;  /* 0x3f800000130dd423 */ /* 0x004fe20000000014 */
[----:B---3--:R2:W-:Y:S04]  /*04e0*/  @!P1 STS [R7], R16 ;  /* 0x0000001007009388 */ /* 0x0085e80000000800 */
[----:B------:R2:W-:Y:S04]  /*04f0*/  @!P5 STG.E desc[UR8][R14.64+0x800], R13 ;  /* 0x0008000d0e00d986 */ /* 0x0005e8000c101908 */
[----:B------:R2:W-:Y:S01]  /*0500*/  @!P5 STS [R6], R19 ;  /* 0x000000130600d388 */ /* 0x0005e20000000800 */
[----:B------:R-:W-:Y:S06]  /*0510*/  BAR.SYNC.DEFER_BLOCKING 0x0 ;  /* 0x0000000000007b1d */ /* 0x000fec0000010000 */
[----:B------:R-:W3:Y:S04]  /*0520*/  @!P4 LDG.E R8, desc[UR8][R2.64+0xc00] ;  /* 0x000c00080208c981 */ /* 0x000ee8000c1e1900 */
[----:B------:R-:W4:Y:S01]  /*0530*/  @!P3 LDG.E R17, desc[UR8][R2.64+0x1000] ;  /* 0x001000080211b981 */ /* 0x000f22000c1e1900 */
[----:B------:R-:W-:Y:S01]  /*0540*/  UIADD3 UR5, UPT, UPT, UR5, 0x4, URZ ;  /* 0x0000000405057890 */ /* 0x000fe2000fffe0ff */
[----:B------:R-:W-:-:S02]  /*0550*/  @!P4 IMAD.MOV.U32 R21, RZ, RZ, 0x40000000 ;  /* 0x40000000ff15c424 */ /* 0x000fc400078e00ff */
[----:B0-----:R-:W-:-:S03]  /*0560*/  @!P4 IMAD.WIDE.U32 R10, R9, 0x4, R10 ;  /* 0x00000004090ac825 */ /* 0x001fc600078e000a */
[----:B------:R-:W-:Y:S01]  /*0570*/  ISETP.NE.AND P1, PT, R5, UR5, PT ;  /* 0x0000000505007c0c */ /* 0x000fe2000bf25270 */
[----:B---3--:R-:W-:Y:S01]  /*0580*/  @!P4 FFMA R9, R8, R21, 1 ;  /* 0x3f8000000809c423 */ /* 0x008fe20000000015 */
[----:B----4-:R2:W-:Y:S04]  /*0590*/  @!P3 STS [R6], R17 ;  /* 0x000000110600b388 */ /* 0x0105e80000000800 */
[----:B------:R2:W-:Y:S04]  /*05a0*/  @!P4 STS [R7], R8 ;  /* 0x000000080700c388 */ /* 0x0005e80000000800 */
[----:B------:R2:W-:Y:S01]  /*05b0*/  @!P4 STG.E desc[UR8][R10.64+0xc00], R9 ;  /* 0x000c00090a00c986 */ /* 0x0005e2000c101908 */
[----:B------:R-:W-:Y:S06]  /*05c0*/  BAR.SYNC.DEFER_BLOCKING 0x0 ;  /* 0x0000000000007b1d */ /* 0x000fec0000010000 */
[----:B------:R-:W-:Y:S05]  /*05d0*/  @P1 BRA `(.L_x_1) ;  /* 0xfffffff800f01947 */ /* 0x000fea000383ffff */
.L_x_0:
[----:B-1----:R-:W-:Y:S05]  /*05e0*/  @!P2 EXIT ;  /* 0x000000000000a94d */ /* 0x002fea0003800000 */
[----:B------:R-:W1:Y:S01]  /*05f0*/  LDC.64 R4, c[0x0][0x388] ;  /* 0x0000e200ff047b82 */ /* 0x000e620000000a00 */
[----:B------:R-:W3:Y:S01]  /*0600*/  LDCU.64 UR10, c[0x0][0x380] ;  /* 0x00007000ff0a77ac */ /* 0x000ee20008000a00 */
[C---:B0-2---:R-:W-:Y:S01]  /*0610*/  IADD3 R17, P0, PT, R12.reuse, UR4, RZ ;  /* 0x000000040c117c10 */ /* 0x045fe2000ff1e0ff */
[----:B------:R-:W-:Y:S01]  /*0620*/  VIADD R2, R12, UR4 ;  /* 0x000000040c027c36 */ /* 0x000fe20008000000 */
[----:B------:R-:W-:Y:S01]  /*0630*/  IADD3 R0, PT, PT, -R0, RZ, RZ ;  /* 0x000000ff00007210 */ /* 0x000fe20007ffe1ff */
[----:B------:R-:W-:Y:S02]  /*0640*/  UMOV UR5, 0x400 ;  /* 0x0000040000057882 */ /* 0x000fe40000000000 */
[----:B------:R-:W-:Y:S01]  /*0650*/  IMAD.X R8, RZ, RZ, RZ, P0 ;  /* 0x000000ffff087224 */ /* 0x000fe200000e06ff */
[----:B------:R-:W0:Y:S01]  /*0660*/  LDC.64 R6, c[0x0][0x380] ;  /* 0x0000e000ff067b82 */ /* 0x000e220000000a00 */
[----:B------:R-:W-:-:S07]  /*0670*/  UIADD3 UR7, UPT, UPT, UR5, 0x400, URZ ;  /* 0x0000040005077890 */ /* 0x000fce000fffe0ff */
[----:B------:R-:W2:Y:S01]  /*0680*/  S2UR UR6, SR_CgaCtaId ;  /* 0x00000000000679c3 */ /* 0x000ea20000008800 */
[----:B---3--:R-:W-:-:S04]  /*0690*/  LEA R16, P0, R17, UR10, 0x2 ;  /* 0x0000000a11107c11 */ /* 0x008fc8000f8010ff */
[----:B------:R-:W-:-:S03]  /*06a0*/  LEA.HI.X R17, R17, UR11, R8, 0x2, P0 ;  /* 0x0000000b11117c11 */ /* 0x000fc600080f1408 */
[----:B------:R-:W3:Y:S01]  /*06b0*/  LDC R3, c[0x0][0x390] ;  /* 0x0000e400ff037b82 */ /* 0x000ee20000000800 */
[----:B------:R-:W-:Y:S01]  /*06c0*/  IADD3 R16, P1, PT, R16, 0x400, RZ ;  /* 0x0000040010107810 */ /* 0x000fe20007f3e0ff */
[----:B-1----:R-:W-:Y:S01]  /*06d0*/  IMAD.WIDE.U32 R4, R2, 0x4, R4 ;  /* 0x0000000402047825 */ /* 0x002fe200078e0004 */
[----:B------:R-:W-:-:S03]  /*06e0*/  ISETP.GT.U32.AND P0, PT, R12, 0xff, PT ;  /* 0x000000ff0c00780c */ /* 0x000fc60003f04070 */
[----:B------:R-:W-:Y:S02]  /*06f0*/  IMAD.MOV.U32 R14, RZ, RZ, R4 ;  /* 0x000000ffff0e7224 */ /* 0x000fe400078e0004 */
[----:B0-----:R-:W-:-:S04]  /*0700*/  IMAD.WIDE.U32 R6, R2, 0x4, R6 ;  /* 0x0000000402067825 */ /* 0x001fc800078e0006 */
[----:B------:R-:W-:Y:S02]  /*0710*/  IMAD.MOV.U32 R15, RZ, RZ, R5 ;  /* 0x000000ffff0f7224 */ /* 0x000fe400078e0005 */
[----:B------:R-:W-:Y:S02]  /*0720*/  IMAD.MOV.U32 R10, RZ, RZ, R6 ;  /* 0x000000ffff0a7224 */ /* 0x000fe400078e0006 */
[----:B------:R-:W-:Y:S01]  /*0730*/  IMAD.MOV.U32 R13, RZ, RZ, R7 ;  /* 0x000000ffff0d7224 */ /* 0x000fe200078e0007 */
[----:B--2---:R-:W-:Y:S01]  /*0740*/  ULEA UR5, UR6, UR5, 0x18 ;  /* 0x0000000506057291 */ /* 0x004fe2000f8ec0ff */
[----:B------:R-:W-:Y:S01]  /*0750*/  IMAD.X R17, RZ, RZ, R17, P1 ;  /* 0x000000ffff117224 */ /* 0x000fe200008e0611 */
[----:B------:R-:W-:-:S12]  /*0760*/  ULEA UR6, UR6, UR7, 0x18 ;  /* 0x0000000706067291 */ /* 0x000fd8000f8ec0ff */
.L_x_2:
[----:B------:R-:W-:Y:S01]  /*0770*/  UIADD3 UR4, UPT, UPT, UR4, 0x100, URZ ;  /* 0x0000010004047890 */ /* 0x000fe2000fffe0ff */
[----:B---3--:R-:W-:-:S05]  /*0780*/  ISETP.GE.AND P2, PT, R2, R3, PT ;  /* 0x000000030200720c */ /* 0x008fca0003f46270 */
[----:B------:R-:W-:-:S08]  /*0790*/  ISETP.LE.OR P1, PT, R3, UR4, P0 ;  /* 0x0000000403007c0c */ /* 0x000fd00008723670 */
[----:B------:R-:W-:Y:S02]  /*07a0*/  @!P2 IMAD.MOV.U32 R4, RZ, RZ, R10 ;  /* 0x000000ffff04a224 */ /* 0x000fe400078e000a */
[----:B------:R-:W-:-:S05]  /*07b0*/  @!P2 IMAD.MOV.U32 R5, RZ, RZ, R13 ;  /* 0x000000ffff05a224 */ /* 0x000fca00078e000d */
[----:B------:R0:W2:Y:S02]  /*07c0*/  @!P2 LDG.E R8, desc[UR8][R4.64] ;  /* 0x000000080408a981 */ /* 0x0000a4000c1e1900 */
[----:B0-----:R-:W-:Y:S02]  /*07d0*/  @!P1 IMAD.MOV.U32 R4, RZ, RZ, R16 ;  /* 0x000000ffff049224 */ /* 0x001fe400078e0010 */
[----:B------:R-:W-:-:S05]  /*07e0*/  @!P1 IMAD.MOV.U32 R5, RZ, RZ, R17 ;  /* 0x000000ffff059224 */ /* 0x000fca00078e0011 */
[----:B------:R0:W3:Y:S01]  /*07f0*/  @!P1 LDG.E R6, desc[UR8][R4.64] ;  /* 0x0000000804069981 */ /* 0x0000e2000c1e1900 */
[----:B------:R-:W-:Y:S01]  /*0800*/  @!P1 LEA R7, R12, UR6, 0x2 ;  /* 0x000000060c079c11 */ /* 0x000fe2000f8e10ff */
[----:B------:R-:W-:Y:S01]  /*0810*/  VIADD R0, R0, 0x1 ;  /* 0x0000000100007836 */ /* 0x000fe20000000000 */
[----:B------:R-:W-:Y:S01]  /*0820*/  @!P2 LEA R9, R12, UR5, 0x2 ;  /* 0x000000050c09ac11 */ /* 0x000fe2000f8e10ff */
[----:B------:R-:W-:Y:S01]  /*0830*/  @!P2 IMAD.MOV.U32 R11, RZ, RZ, 0x40000000 ;  /* 0x40000000ff0ba424 */ /* 0x000fe200078e00ff */
[----:B------:R-:W-:Y:S01]  /*0840*/  IADD3 R10, P4, PT, R10, 0x400, RZ ;  /* 0x000004000a0a7810 */ /* 0x000fe20007f9e0ff */
[----:B------:R-:W-:Y:S01]  /*0850*/  UMOV UR7, UR6 ;  /* 0x0000000600077c82 */ /* 0x000fe20008000000 */
[----:B------:R-:W-:Y:S01]  /*0860*/  UMOV UR6, UR5 ;  /* 0x0000000500067c82 */ /* 0x000fe20008000000 */
[----:B------:R-:W-:Y:S01]  /*0870*/  UMOV UR5, UR7 ;  /* 0x0000000700057c82 */ /* 0x000fe20008000000 */
[----:B------:R-:W-:Y:S01]  /*0880*/  VIADD R2, R2, 0x100 ;  /* 0x0000010002027836 */ /* 0x000fe20000000000 */
[----:B0-----:R-:W-:Y:S01]  /*0890*/  @!P2 MOV R5, R15 ;  /* 0x0000000f0005a202 */ /* 0x001fe20000000f00 */
[----:B------:R-:W-:Y:S01]  /*08a0*/  @!P2 IMAD.MOV.U32 R4, RZ, RZ, R14 ;  /* 0x000000ffff04a224 */ /* 0x000fe200078e000e */
[----:B------:R-:W-:Y:S01]  /*08b0*/  IADD3 R14, P3, PT, R14, 0x400, RZ ;  /* 0x000004000e0e7810 */ /* 0x000fe20007f7e0ff */
[----:B------:R-:W-:-:S04]  /*08c0*/  IMAD.X R13, RZ, RZ, R13, P4 ;  /* 0x000000ffff0d7224 */ /* 0x000fc800020e060d */
[----:B------:R-:W-:Y:S02]  /*08d0*/  IMAD.X R15, RZ, RZ, R15, P3 ;  /* 0x000000ffff0f7224 */ /* 0x000fe400018e060f */
[----:B--2---:R-:W-:-:S05]  /*08e0*/  @!P2 FFMA R11, R8, R11, 1 ;  /* 0x3f800000080ba423 */ /* 0x004fca000000000b */
[----:B------:R0:W-:Y:S04]  /*08f0*/  @!P2 STG.E desc[UR8][R4.64], R11 ;  /* 0x0000000b0400a986 */ /* 0x0001e8000c101908 */
[----:B---3--:R0:W-:Y:S01]  /*0900*/  @!P1 STS [R7], R6 ;  /* 0x0000000607009388 */ /* 0x0081e20000000800 */
[----:B------:R-:W-:-:S03]  /*0910*/  ISETP.NE.AND P1, PT, R0, RZ, PT ;  /* 0x000000ff0000720c */ /* 0x000fc60003f25270 */
[----:B------:R0:W-:Y:S01]  /*0920*/  @!P2 STS [R9], R8 ;  /* 0x000000080900a388 */ /* 0x0001e20000000800 */
[----:B------:R-:W-:Y:S01]  /*0930*/  BAR.SYNC.DEFER_BLOCKING 0x0 ;  /* 0x0000000000007b1d */ /* 0x000fe20000010000 */
[----:B------:R-:W-:-:S05]  /*0940*/  IADD3 R16, P2, PT, R16, 0x400, RZ ;  /* 0x0000040010107810 */ /* 0x000fca0007f5e0ff */
[----:B------:R-:W-:-:S03]  /*0950*/  IMAD.X R17, RZ, RZ, R17, P2 ;  /* 0x000000ffff117224 */ /* 0x000fc600010e0611 */
[----:B0-----:R-:W-:Y:S05]  /*0960*/  @P1 BRA `(.L_x_2) ;  /* 0xfffffffc00801947 */ /* 0x001fea000383ffff */
[----:B------:R-:W-:Y:S05]  /*0970*/  EXIT ;  /* 0x000000000000794d */ /* 0x000fea0003800000 */
.L_x_3:
[----:B------:R-:W-:-:S00]  /*0980*/  BRA `(.L_x_3) ;  /* 0xfffffffc00fc7947 */ /* 0x000fc0000383ffff */
[----:B------:R-:W-:-:S00]  /*0990*/  NOP ;  /* 0x0000000000007918 */ /* 0x000fc00000000000 */
        /* <DEDUP_REMOVED lines=14> */
.L_x_18:


//--------------------- .text._Z15sync_async_copyPfS_i --------------------------
	.section	.text._Z15sync_async_copyPfS_i,"ax",@progbits
	.align	128
        .global         _Z15sync_async_copyPfS_i
        .type           _Z15sync_async_copyPfS_i,@function
        .size           _Z15sync_async_copyPfS_i,(.L_x_19 - _Z15sync_async_copyPfS_i)
        .other          _Z15sync_async_copyPfS_i,@"STO_CUDA_ENTRY STV_DEFAULT"
_Z15sync_async_copyPfS_i:
.text._Z15sync_async_copyPfS_i:
[----:B------:R-:W-:Y:S01]  /*0000*/  LDC R1, c[0x0][0x37c] ;  /* 0x0000df00ff017b82 */ /* 0x000fe20000000800 */
[----:B------:R-:W0:Y:S07]  /*0010*/  S2R R0, SR_TID.X ;  /* 0x0000000000007919 */ /* 0x000e2e0000002100 */
[----:B------:R-:W0:Y:S01]  /*0020*/  S2UR UR4, SR_CTAID.X ;  /* 0x00000000000479c3 */ /* 0x000e220000002500 */
[----:B------:R-:W1:Y:S01]  /*0030*/  LDCU UR5, c[0x0][0x390] ;  /* 0x00007200ff0577ac */ /* 0x000e620008000800 */
[----:B------:R-:W2:Y:S06]  /*0040*/  LDCU.64 UR6, c[0x0][0x358] ;  /* 0x00006b00ff0677ac */ /* 0x000eac0008000a00 */
[----:B------:R-:W0:Y:S02]  /*0050*/  LDC R5, c[0x0][0x360] ;  /* 0x0000d800ff057b82 */ /* 0x000e240000000800 */
[----:B0-----:R-:W-:-:S05]  /*0060*/  IMAD R5, R5, UR4, R0 ;  /* 0x0000000405057c24 */ /* 0x001fca000f8e0200 */
[----:B-1----:R-:W-:-:S13]  /*0070*/  ISETP.GE.AND P0, PT, R5, UR5, PT ;  /* 0x0000000505007c0c */ /* 0x002fda000bf06270 */
[----:B------:R-:W0:Y:S02]  /*0080*/  @!P0 LDC.64 R2, c[0x0][0x380] ;  /* 0x0000e000ff028b82 */ /* 0x000e240000000a00 */
[----:B0-----:R-:W-:-:S06]  /*0090*/  @!P0 IMAD.WIDE R2, R5, 0x4, R2 ;  /* 0x0000000405028825 */ /* 0x001fcc00078e0202 */
[----:B--2---:R-:W2:Y:S01]  /*00a0*/  @!P0 LDG.E R3, desc[UR6][R2.64] ;  /* 0x0000000602038981 */ /* 0x004ea2000c1e1900 */
[----:B------:R-:W0:Y:S01]  /*00b0*/  S2UR UR5, SR_CgaCtaId ;  /* 0x00000000000579c3 */ /* 0x000e220000008800 */
[----:B------:R-:W-:Y:S01]  /*00c0*/  UMOV UR4, 0x400 ;  /* 0x0000040000047882 */ /* 0x000fe20000000000 */
[----:B------:R-:W-:Y:S01]  /*00d0*/  @!P0 MOV R7, 0x40000000 ;  /* 0x4000000000078802 */ /* 0x000fe20000000f00 */
[----:B0-----:R-:W-:-:S06]  /*00e0*/  ULEA UR4, UR5, UR4, 0x18 ;  /* 0x0000000405047291 */ /* 0x001fcc000f8ec0ff */
[----:B------:R-:W-:-:S05]  /*00f0*/  LEA R0, R0, UR4, 0x2 ;  /* 0x0000000400007c11 */ /* 0x000fca000f8e10ff */
[----:B--2---:R-:W-:Y:S01]  /*0100*/  @!P0 STS [R0], R3 ;  /* 0x0000000300008388 */ /* 0x004fe20000000800 */
[----:B------:R-:W-:Y:S06]  /*0110*/  BAR.SYNC.DEFER_BLOCKING 0x0 ;  /* 0x0000000000007b1d */ /* 0x000fec0000010000 */
[----:B------:R-:W0:Y:S02]  /*0120*/  @!P0 LDS R4, [R0] ;  /* 0x0000000000048984 */ /* 0x000e240000000800 */
[----:B0-----:R-:W-:-:S05]  /*0130*/  @!P0 FFMA R7, R4, R7, 1 ;  /* 0x3f80000004078423 */ /* 0x001fca0000000007 */
[----:B------:R0:W-:Y:S01]  /*0140*/  @!P0 STS [R0], R7 ;  /* 0x0000000700008388 */ /* 0x0001e20000000800 */
[----:B------:R-:W-:Y:S06]  /*0150*/  BAR.SYNC.DEFER_BLOCKING 0x0 ;  /* 0x0000000000007b1d */ /* 0x000fec0000010000 */
[----:B------:R-:W-:Y:S05]  /*0160*/  @P0 EXIT ;  /* 0x000000000000094d */ /* 0x000fea0003800000 */
[----:B0-----:R-:W0:Y:S01]  /*0170*/  LDS R7, [R0] ;  /* 0x0000000000077984 */ /* 0x001e220000000800 */
[----:B------:R-:W1:Y:S02]  /*0180*/  LDC.64 R2, c[0x0][0x388] ;  /* 0x0000e200ff027b82 */ /* 0x000e640000000a00 */
[----:B-1----:R-:W-:-:S05]  /*0190*/  IMAD.WIDE R2, R5, 0x4, R2 ;  /* 0x0000000405027825 */ /* 0x002fca00078e0202 */
[----:B0-----:R-:W-:Y:S01]  /*01a0*/  STG.E desc[UR6][R2.64], R7 ;  /* 0x0000000702007986 */ /* 0x001fe2000c101906 */
[----:B------:R-:W-:Y:S05]  /*01b0*/  EXIT ;  /* 0x000000000000794d */ /* 0x000fea0003800000 */
.L_x_4:
        /* <DEDUP_REMOVED lines=12> */
.L_x_19:


//--------------------- .text._Z20pipelined_async_copyPfS_i --------------------------
	.section	.text._Z20pipelined_async_copyPfS_i,"ax",@progbits
	.align	128
        .global         _Z20pipelined_async_copyPfS_i
        .type           _Z20pipelined_async_copyPfS_i,@function
        .size           _Z20pipelined_async_copyPfS_i,(.L_x_20 - _Z20pipelined_async_copyPfS_i)
        .other          _Z20pipelined_async_copyPfS_i,@"STO_CUDA_ENTRY STV_DEFAULT"
_Z20pipelined_async_copyPfS_i:
.text._Z20pipelined_async_copyPfS_i:
[----:B------:R-:W-:Y:S01]  /*0000*/  LDC R1, c[0x0][0x37c] ;  /* 0x0000df00ff017b82 */ /* 0x000fe20000000800 */
[----:B------:R-:W0:Y:S01]  /*0010*/  S2R R10, SR_TID.X ;  /* 0x00000000000a7919 */ /* 0x000e220000002100 */
[----:B------:R-:W1:Y:S06]  /*0020*/  LDCU UR8, c[0x0][0x390] ;  /* 0x00007200ff0877ac */ /* 0x000e6c0008000800 */
[----:B------:R-:W2:Y:S01]  /*0030*/  LDC.64 R2, c[0x0][0x380] ;  /* 0x0000e000ff027b82 */ /* 0x000ea20000000a00 */
[----:B------:R-:W0:Y:S01]  /*0040*/  S2R R7, SR_CTAID.X ;  /* 0x0000000000077919 */ /* 0x000e220000002500 */
[----:B------:R-:W3:Y:S06]  /*0050*/  LDCU.64 UR6, c[0x0][0x358] ;  /* 0x00006b00ff0677ac */ /* 0x000eec0008000a00 */
[----:B------:R-:W4:Y:S01]  /*0060*/  S2UR UR5, SR_CgaCtaId ;  /* 0x00000000000579c3 */ /* 0x000f220000008800 */
[----:B------:R-:W-:-:S07]  /*0070*/  UMOV UR4, 0x400 ;  /* 0x0000040000047882 */ /* 0x000fce0000000000 */
[----:B------:R-:W5:Y:S01]  /*0080*/  LDC.64 R4, c[0x0][0x388] ;  /* 0x0000e200ff047b82 */ /* 0x000f620000000a00 */
[----:B0-----:R-:W-:-:S04]  /*0090*/  IMAD R7, R7, 0x200, R10 ;  /* 0x0000020007077824 */ /* 0x001fc800078e020a */
[C---:B--2---:R-:W-:Y:S01]  /*00a0*/  IMAD.WIDE.U32 R2, R7.reuse, 0x4, R2 ;  /* 0x0000000407027825 */ /* 0x044fe200078e0002 */
[----:B-1----:R-:W-:-:S13]  /*00b0*/  ISETP.GE.AND P0, PT, R7, UR8, PT ;  /* 0x0000000807007c0c */ /* 0x002fda000bf06270 */
[----:B---3--:R-:W2:Y:S01]  /*00c0*/  @!P0 LDG.E R9, desc[UR6][R2.64] ;  /* 0x0000000602098981 */ /* 0x008ea2000c1e1900 */
[----:B----4-:R-:W-:Y:S01]  /*00d0*/  ULEA UR4, UR5, UR4, 0x18 ;  /* 0x0000000405047291 */ /* 0x010fe2000f8ec0ff */
[C---:B------:R-:W-:Y:S01]  /*00e0*/  ISETP.GT.U32.OR P1, PT, R10.reuse, 0xff, P0 ;  /* 0x000000ff0a00780c */ /* 0x040fe20000724470 */
[C---:B------:R-:W-:Y:S01]  /*00f0*/  VIADD R8, R7.reuse, 0x100 ;  /* 0x0000010007087836 */ /* 0x040fe20000000000 */
[----:B------:R-:W-:Y:S01]  /*0100*/  BSSY.RECONVERGENT B0, `(.L_x_5) ;  /* 0x000000e000007945 */ /* 0x000fe20003800200 */
[----:B-----5:R-:W-:Y:S02]  /*0110*/  IMAD.WIDE.U32 R4, R7, 0x4, R4 ;  /* 0x0000000407047825 */ /* 0x020fe400078e0004 */
[----:B------:R-:W-:-:S08]  /*0120*/  LEA R0, R10, UR4, 0x2 ;  /* 0x000000040a007c11 */ /* 0x000fd0000f8e10ff */
[----:B------:R-:W-:Y:S01]  /*0130*/  @!P1 MOV R11, 0x40000000 ;  /* 0x40000000000b9802 */ /* 0x000fe20000000f00 */
[----:B--2---:R-:W-:Y:S01]  /*0140*/  @!P0 STS [R0], R9 ;  /* 0x0000000900008388 */ /* 0x004fe20000000800 */
[----:B------:R-:W-:Y:S01]  /*0150*/  BAR.SYNC.DEFER_BLOCKING 0x0 ;  /* 0x0000000000007b1d */ /* 0x000fe20000010000 */
[----:B------:R-:W-:-:S04]  /*0160*/  ISETP.GE.AND P0, PT, R8, UR8, PT ;  /* 0x0000000808007c0c */ /* 0x000fc8000bf06270 */
[----:B------:R-:W-:Y:S01]  /*0170*/  ISETP.LT.U32.AND P0, PT, R10, 0x100, !P0 ;  /* 0x000001000a00780c */ /* 0x000fe20004701070 */
[----:B------:R-:W0:Y:S02]  /*0180*/  @!P1 LDS R6, [R0] ;  /* 0x0000000000069984 */ /* 0x000e240000000800 */
[----:B0-----:R-:W-:-:S05]  /*0190*/  @!P1 FFMA R7, R6, R11, 1 ;  /* 0x3f80000006079423 */ /* 0x001fca000000000b */
[----:B------:R0:W-:Y:S05]  /*01a0*/  @!P1 STG.E desc[UR6][R4.64], R7 ;  /* 0x0000000704009986 */ /* 0x0001ea000c101906 */
[----:B------:R-:W-:Y:S05]  /*01b0*/  @!P0 BRA `(.L_x_6) ;  /* 0x0000000000088947 */ /* 0x000fea0003800000 */
[----:B------:R-:W2:Y:S04]  /*01c0*/  LDG.E R3, desc[UR6][R2.64+0x400] ;  /* 0x0004000602037981 */ /* 0x000ea8000c1e1900 */
[----:B--2---:R1:W-:Y:S02]  /*01d0*/  STS [R0+0x400], R3 ;  /* 0x0004000300007388 */ /* 0x0043e40000000800 */
.L_x_6:
[----:B------:R-:W-:Y:S05]  /*01e0*/  BSYNC.RECONVERGENT B0 ;  /* 0x0000000000007941 */ /* 0x000fea0003800200 */
.L_x_5:
[----:B------:R-:W-:Y:S06]  /*01f0*/  BAR.SYNC.DEFER_BLOCKING 0x0 ;  /* 0x0000000000007b1d */ /* 0x000fec0000010000 */
[----:B------:R-:W-:Y:S05]  /*0200*/  @!P0 EXIT ;  /* 0x000000000000894d */ /* 0x000fea0003800000 */
[----:B-1----:R-:W1:Y:S01]  /*0210*/  LDS R0, [R0+0x400] ;  /* 0x0004000000007984 */ /* 0x002e620000000800 */
[----:B------:R-:W-:-:S05]  /*0220*/  HFMA2 R3, -RZ, RZ, 2, 0 ;  /* 0x40000000ff037431 */ /* 0x000fca00000001ff */
[----:B-1----:R-:W-:-:S05]  /*0230*/  FFMA R3, R0, R3, 1 ;  /* 0x3f80000000037423 */ /* 0x002fca0000000003 */
[----:B------:R-:W-:Y:S01]  /*0240*/  STG.E desc[UR6][R4.64+0x400], R3 ;  /* 0x0004000304007986 */ /* 0x000fe2000c101906 */
[----:B------:R-:W-:Y:S05]  /*0250*/  EXIT ;  /* 0x000000000000794d */ /* 0x000fea0003800000 */
.L_x_7:
        /* <DEDUP_REMOVED lines=10> */
.L_x_20:


//--------------------- .text._Z15coop_async_copyPfS_i --------------------------
	.section	.text._Z15coop_async_copyPfS_i,"ax",@progbits
	.align	128
        .global         _Z15coop_async_copyPfS_i
        .type           _Z15coop_async_copyPfS_i,@function
        .size           _Z15coop_async_copyPfS_i,(.L_x_21 - _Z15coop_async_copyPfS_i)
        .other          _Z15coop_async_copyPfS_i,@"STO_CUDA_ENTRY STV_DEFAULT"
_Z15coop_async_copyPfS_i:
.text._Z15coop_async_copyPfS_i:
[----:B------:R-:W-:Y:S08]  /*0000*/  LDC R1, c[0x0][0x37c] ;  /* 0x0000df00ff017b82 */ /* 0x000ff00000000800 */
[----:B------:R-:W1:Y:S02]  /*0010*/  LDC R0, c[0x0][0x390] ;  /* 0x0000e400ff007b82 */ /* 0x000e640000000800 */
[----:B-1----:R-:W-:-:S13]  /*0020*/  ISETP.GE.AND P0, PT, R0, 0x1, PT ;  /* 0x000000010000780c */ /* 0x002fda0003f06270 */
[----:B------:R-:W-:Y:S05]  /*0030*/  @!P0 EXIT ;  /* 0x000000000000894d */ /* 0x000fea0003800000 */
[----:B------:R-:W1:Y:S01]  /*0040*/  S2R R5, SR_TID.Y ;  /* 0x0000000000057919 */ /* 0x000e620000002200 */
[----:B------:R-:W2:Y:S01]  /*0050*/  LDCU UR6, c[0x0][0x360] ;  /* 0x00006c00ff0677ac */ /* 0x000ea20008000800 */
[----:B------:R-:W3:Y:S01]  /*0060*/  S2UR UR5, SR_CgaCtaId ;  /* 0x00000000000579c3 */ /* 0x000ee20000008800 */
[----:B------:R-:W-:Y:S01]  /*0070*/  IMAD.MOV.U32 R11, RZ, RZ, RZ ;  /* 0x000000ffff0b7224 */ /* 0x000fe200078e00ff */
[----:B------:R-:W1:Y:S01]  /*0080*/  S2R R6, SR_TID.Z ;  /* 0x0000000000067919 */ /* 0x000e620000002300 */
[----:B------:R-:W4:Y:S01]  /*0090*/  LDCU UR7, c[0x0][0x364] ;  /* 0x00006c80ff0777ac */ /* 0x000f220008000800 */
[----:B------:R-:W5:Y:S01]  /*00a0*/  S2R R0, SR_TID.X ;  /* 0x0000000000007919 */ /* 0x000f620000002100 */
[----:B------:R-:W-:-:S03]  /*00b0*/  UMOV UR4, 0x400 ;  /* 0x0000040000047882 */ /* 0x000fc60000000000 */
[----:B------:R-:W4:Y:S01]  /*00c0*/  LDC R4, c[0x0][0x368] ;  /* 0x0000da00ff047b82 */ /* 0x000f220000000800 */
[----:B------:R-:W1:Y:S07]  /*00d0*/  LDCU.64 UR8, c[0x0][0x358] ;  /* 0x00006b00ff0877ac */ /* 0x000e6e0008000a00 */
[----:B------:R-:W5:Y:S01]  /*00e0*/  LDC.64 R2, c[0x0][0x380] ;  /* 0x0000e000ff027b82 */ /* 0x000f620000000a00 */
[----:B---3--:R-:W-:Y:S01]  /*00f0*/  ULEA UR4, UR5, UR4, 0x18 ;  /* 0x0000000405047291 */ /* 0x008fe2000f8ec0ff */
[----:B----4-:R-:W-:-:S02]  /*0100*/  IMAD R4, R4, UR7, RZ ;  /* 0x0000000704047c24 */ /* 0x010fc4000f8e02ff */
[----:B-1----:R-:W-:Y:S02]  /*0110*/  IMAD R5, R6, UR7, R5 ;  /* 0x0000000706057c24 */ /* 0x002fe4000f8e0205 */
[----:B--2---:R-:W-:Y:S02]  /*0120*/  IMAD R7, R4, UR6, RZ ;  /* 0x0000000604077c24 */ /* 0x004fe4000f8e02ff */
[----:B-----5:R-:W-:Y:S01]  /*0130*/  IMAD R9, R5, UR6, R0 ;  /* 0x0000000605097c24 */ /* 0x020fe2000f8e0200 */
[----:B------:R-:W-:Y:S01]  /*0140*/  LEA R6, R0, UR4, 0x2 ;  /* 0x0000000400067c11 */ /* 0x000fe2000f8e10ff */
[----:B------:R-:W-:Y:S02]  /*0150*/  IMAD R10, R4, UR6, RZ ;  /* 0x00000006040a7c24 */ /* 0x000fe4000f8e02ff */
[C---:B------:R-:W-:Y:S01]  /*0160*/  IMAD.WIDE.U32 R2, R9.reuse, 0x4, R2 ;  /* 0x0000000409027825 */ /* 0x040fe200078e0002 */
[----:B------:R-:W-:-:S07]  /*0170*/  LEA R8, R9, UR4, 0x2 ;  /* 0x0000000409087c11 */ /* 0x000fce000f8e10ff */
.L_x_11:
[----:B------:R-:W1:Y:S01]  /*0180*/  LDC R16, c[0x0][0x390] ;  /* 0x0000e400ff107b82 */ /* 0x000e620000000800 */
[----:B------:R-:W-:Y:S01]  /*0190*/  IMAD.MOV R4, RZ, RZ, -R11 ;  /* 0x000000ffff047224 */ /* 0x000fe200078e0a0b */
[----:B------:R-:W-:Y:S04]  /*01a0*/  BSSY.RECONVERGENT B0, `(.L_x_8) ;  /* 0x0000013000007945 */ /* 0x000fe80003800200 */
[----:B-1----:R-:W-:-:S04]  /*01b0*/  VIADDMNMX.U32 R15, R4, R16, UR6, PT ;  /* 0x00000006040f7e46 */ /* 0x002fc8000b800010 */
[----:B------:R-:W-:-:S13]  /*01c0*/  ISETP.GE.U32.AND P0, PT, R9, R15, PT ;  /* 0x0000000f0900720c */ /* 0x000fda0003f06070 */
[----:B------:R-:W-:Y:S05]  /*01d0*/  @P0 BRA `(.L_x_9) ;  /* 0x00000000003c0947 */ /* 0x000fea0003800000 */
[----:B------:R-:W-:Y:S01]  /*01e0*/  HFMA2 R14, -RZ, RZ, 0, 0 ;  /* 0x00000000ff0e7431 */ /* 0x000fe200000001ff */
[----:B------:R-:W-:Y:S01]  /*01f0*/  MOV R13, R8 ;  /* 0x00000008000d7202 */ /* 0x000fe20000000f00 */
[----:B------:R-:W-:Y:S02]  /*0200*/  IMAD.MOV.U32 R12, RZ, RZ, R9 ;  /* 0x000000ffff0c7224 */ /* 0x000fe400078e0009 */
[----:B------:R-:W-:-:S07]  /*0210*/  IMAD.WIDE R4, R11, 0x4, R2 ;  /* 0x000000040b047825 */ /* 0x000fce00078e0202 */
.L_x_10:
[----:B------:R-:W-:Y:S01]  /*0220*/  IADD3 R12, P0, PT, R7, R12, RZ ;  /* 0x0000000c070c7210 */ /* 0x000fe20007f1e0ff */
[----:B------:R-:W-:Y:S01]  /*0230*/  @!PT LDS RZ, [RZ] ;  /* 0x00000000fffff984 */ /* 0x000fe20000000800 */
[----:B------:R-:W-:Y:S01]  /*0240*/  @!PT LDS RZ, [RZ] ;  /* 0x00000000fffff984 */ /* 0x000fe20000000800 */
[----:B------:R-:W-:Y:S01]  /*0250*/  @!PT LDS RZ, [RZ] ;  /* 0x00000000fffff984 */ /* 0x000fe20000000800 */
[----:B------:R1:W-:Y:S04]  /*0260*/  LDGSTS.E [R13], desc[UR8][R4.64] ;  /* 0x00000000040d7fae */ /* 0x0003e8000b9a1008 */
[----:B------:R-:W-:Y:S01]  /*0270*/  IMAD.X R14, RZ, RZ, R14, P0 ;  /* 0x000000ffff0e7224 */ /* 0x000fe200000e060e */
[----:B------:R-:W-:-:S04]  /*0280*/  ISETP.GE.U32.AND P0, PT, R12, R15, PT ;  /* 0x0000000f0c00720c */ /* 0x000fc80003f06070 */
[----:B------:R-:W-:Y:S01]  /*0290*/  ISETP.GE.U32.AND.EX P0, PT, R14, RZ, PT, P0 ;  /* 0x000000ff0e00720c */ /* 0x000fe20003f06100 */
[----:B-1----:R-:W-:Y:S01]  /*02a0*/  IMAD.WIDE.U32 R4, R7, 0x4, R4 ;  /* 0x0000000407047825 */ /* 0x002fe200078e0004 */
[----:B------:R-:W-:-:S11]  /*02b0*/  LEA R13, R10, R13, 0x2 ;  /* 0x0000000d0a0d7211 */ /* 0x000fd600078e10ff */
[----:B------:R-:W-:Y:S05]  /*02c0*/  @!P0 BRA `(.L_x_10) ;  /* 0xfffffffc00d48947 */ /* 0x000fea000383ffff */
.L_x_9:
[----:B------:R-:W-:Y:S05]  /*02d0*/  BSYNC.RECONVERGENT B0 ;  /* 0x0000000000007941 */ /* 0x000fea0003800200 */
.L_x_8:
[----:B------:R-:W0:Y:S01]  /*02e0*/  LDGDEPBAR ;  /* 0x00000000000079af */ /* 0x000e220000000000 */
[----:B------:R-:W-:Y:S01]  /*02f0*/  IMAD.IADD R15, R0, 0x1, R11 ;  /* 0x00000001000f7824 */ /* 0x000fe200078e020b */
[----:B------:R-:W-:-:S04]  /*0300*/  IADD3 R11, PT, PT, R11, UR6, RZ ;  /* 0x000000060b0b7c10 */ /* 0x000fc8000fffe0ff */
[----:B------:R-:W-:-:S13]  /*0310*/  ISETP.GE.AND P0, PT, R15, R16, PT ;  /* 0x000000100f00720c */ /* 0x000fda0003f06270 */
[----:B------:R-:W1:Y:S01]  /*0320*/  @!P0 LDC.64 R4, c[0x0][0x388] ;  /* 0x0000e200ff048b82 */ /* 0x000e620000000a00 */
[----:B------:R-:W-:Y:S01]  /*0330*/  @!P0 MOV R13, 0x40000000 ;  /* 0x40000000000d8802 */ /* 0x000fe20000000f00 */
[----:B------:R-:W-:-:S06]  /*0340*/  DEPBAR.LE SB0, 0x0 ;  /* 0x000080000000791a */ /* 0x000fcc0000000000 */
[----:B------:R-:W-:Y:S06]  /*0350*/  BAR.SYNC.DEFER_BLOCKING 0x0 ;  /* 0x0000000000007b1d */ /* 0x000fec0000010000 */
[----:B------:R-:W2:Y:S01]  /*0360*/  @!P0 LDS R12, [R6] ;  /* 0x00000000060c8984 */ /* 0x000ea20000000800 */
[----:B-1----:R-:W-:-:S04]  /*0370*/  @!P0 IMAD.WIDE R4, R15, 0x4, R4 ;  /* 0x000000040f048825 */ /* 0x002fc800078e0204 */
[----:B--2---:R-:W-:-:S05]  /*0380*/  @!P0 FFMA R13, R12, R13, 1 ;  /* 0x3f8000000c0d8423 */ /* 0x004fca000000000d */
[----:B------:R1:W-:Y:S04]  /*0390*/  @!P0 STS [R6], R13 ;  /* 0x0000000d06008388 */ /* 0x0003e80000000800 */
[----:B------:R1:W-:Y:S01]  /*03a0*/  @!P0 STG.E desc[UR8][R4.64], R13 ;  /* 0x0000000d04008986 */ /* 0x0003e2000c101908 */
[----:B------:R-:W-:-:S13]  /*03b0*/  ISETP.GE.AND P0, PT, R11, R16, PT ;  /* 0x000000100b00720c */ /* 0x000fda0003f06270 */
[----:B-1----:R-:W-:Y:S05]  /*03c0*/  @!P0 BRA `(.L_x_11) ;  /* 0xfffffffc006c8947 */ /* 0x002fea000383ffff */
[----:B------:R-:W-:Y:S05]  /*03d0*/  EXIT ;  /* 0x000000000000794d */ /* 0x000fea0003800000 */
.L_x_12:
        /* <DEDUP_REMOVED lines=10> */
.L_x_21:


//--------------------- .text._Z17manual_async_copyPfS_i --------------------------
	.section	.text._Z17manual_async_copyPfS_i,"ax",@progbits
	.align	128
        .global         _Z17manual_async_copyPfS_i
        .type           _Z17manual_async_copyPfS_i,@function
        .size           _Z17manual_async_copyPfS_i,(.L_x_22 - _Z17manual_async_copyPfS_i)
        .other          _Z17manual_async_copyPfS_i,@"STO_CUDA_ENTRY STV_DEFAULT"
_Z17manual_async_copyPfS_i:
.text._Z17manual_async_copyPfS_i:
[----:B------:R-:W-:Y:S01]  /*0000*/  LDC R1, c[0x0][0x37c] ;  /* 0x0000df00ff017b82 */ /* 0x000fe20000000800 */
[----:B------:R-:W0:Y:S01]  /*0010*/  S2R R0, SR_TID.X ;  /* 0x0000000000007919 */ /* 0x000e220000002100 */
[----:B------:R-:W1:Y:S06]  /*0020*/  LDCU UR4, c[0x0][0x390] ;  /* 0x00007200ff0477ac */ /* 0x000e6c0008000800 */
[----:B------:R-:W2:Y:S01]  /*0030*/  LDC.64 R2, c[0x0][0x380] ;  /* 0x0000e000ff027b82 */ /* 0x000ea20000000a00 */
[----:B------:R-:W3:Y:S01]  /*0040*/  S2R R17, SR_CTAID.X ;  /* 0x0000000000117919 */ /* 0x000ee20000002500 */
[----:B------:R-:W4:Y:S01]  /*0050*/  LDCU.64 UR10, c[0x0][0x358] ;  /* 0x00006b00ff0a77ac */ /* 0x000f220008000a00 */
[----:B-1----:R-:W-:Y:S01]  /*0060*/  IMAD.U32 R8, RZ, RZ, UR4 ;  /* 0x00000004ff087e24 */ /* 0x002fe2000f8e00ff */
[----:B0-----:R-:W-:Y:S01]  /*0070*/  ISETP.GT.U32.AND P0, PT, R0, 0xff, PT ;  /* 0x000000ff0000780c */ /* 0x001fe20003f04070 */
[----:B---3--:R-:W-:-:S04]  /*0080*/  IMAD R5, R17, 0x200, R0 ;  /* 0x0000020011057824 */ /* 0x008fc800078e0200 */
[C---:B------:R-:W-:Y:S01]  /*0090*/  VIADD R13, R5.reuse, 0x100 ;  /* 0x00000100050d7836 */ /* 0x040fe20000000000 */
[C---:B------:R-:W-:Y:S01]  /*00a0*/  ISETP.GE.AND P1, PT, R5.reuse, R8, PT ;  /* 0x000000080500720c */ /* 0x040fe20003f26270 */
[----:B--2---:R-:W-:-:S03]  /*00b0*/  IMAD.WIDE.U32 R2, R5, 0x4, R2 ;  /* 0x0000000405027825 */ /* 0x004fc600078e0002 */
[----:B------:R-:W-:-:S09]  /*00c0*/  ISETP.GE.OR P0, PT, R13, R8, P0 ;  /* 0x000000080d00720c */ /* 0x000fd20000706670 */
[----:B----4-:R-:W2:Y:S04]  /*00d0*/  @!P1 LDG.E R4, desc[UR10][R2.64] ;  /* 0x0000000a02049981 */ /* 0x010ea8000c1e1900 */
[----:B------:R0:W3:Y:S01]  /*00e0*/  @!P0 LDG.E R7, desc[UR10][R2.64+0x400] ;  /* 0x0004000a02078981 */ /* 0x0000e2000c1e1900 */
[----:B------:R-:W1:Y:S01]  /*00f0*/  S2UR UR6, SR_CgaCtaId ;  /* 0x00000000000679c3 */ /* 0x000e620000008800 */
[----:B------:R-:W-:Y:S01]  /*0100*/  UMOV UR4, 0x400 ;  /* 0x0000040000047882 */ /* 0x000fe20000000000 */
[----:B------:R-:W-:Y:S01]  /*0110*/  @!P1 IMAD.MOV.U32 R15, RZ, RZ, 0x40000000 ;  /* 0x40000000ff0f9424 */ /* 0x000fe200078e00ff */
[----:B------:R-:W-:Y:S01]  /*0120*/  UIADD3 UR5, UPT, UPT, UR4, 0x400, URZ ;  /* 0x0000040004057890 */ /* 0x000fe2000fffe0ff */
[----:B------:R-:W-:-:S04]  /*0130*/  LEA R9, R17, 0x200, 0x9 ;  /* 0x0000020011097811 */ /* 0x000fc800078e48ff */
[----:B0-----:R-:W0:Y:S01]  /*0140*/  @!P1 LDC.64 R2, c[0x0][0x388] ;  /* 0x0000e200ff029b82 */ /* 0x001e220000000a00 */
[----:B-1----:R-:W-:Y:S02]  /*0150*/  ULEA UR4, UR6, UR4, 0x18 ;  /* 0x0000000406047291 */ /* 0x002fe4000f8ec0ff */
[----:B------:R-:W-:-:S04]  /*0160*/  ULEA UR5, UR6, UR5, 0x18 ;  /* 0x0000000506057291 */ /* 0x000fc8000f8ec0ff */
[C---:B------:R-:W-:Y:S02]  /*0170*/  LEA R11, R0.reuse, UR4, 0x2 ;  /* 0x00000004000b7c11 */ /* 0x040fe4000f8e10ff */
[----:B------:R-:W-:Y:S01]  /*0180*/  LEA R10, R0, UR5, 0x2 ;  /* 0x00000005000a7c11 */ /* 0x000fe2000f8e10ff */
[----:B0-----:R-:W-:Y:S02]  /*0190*/  @!P1 IMAD.WIDE.U32 R2, R5, 0x4, R2 ;  /* 0x0000000405029825 */ /* 0x001fe400078e0002 */
[----:B--2---:R-:W-:Y:S04]  /*01a0*/  @!P1 STS [R11], R4 ;  /* 0x000000040b009388 */ /* 0x004fe80000000800 */
[----:B---3--:R-:W-:Y:S01]  /*01b0*/  @!P0 STS [R10], R7 ;  /* 0x000000070a008388 */ /* 0x008fe20000000800 */
[----:B------:R-:W-:Y:S01]  /*01c0*/  BAR.SYNC.DEFER_BLOCKING 0x0 ;  /* 0x0000000000007b1d */ /* 0x000fe20000010000 */
[----:B------:R-:W-:-:S05]  /*01d0*/  ISETP.GE.AND P0, PT, R9, R8, PT ;  /* 0x000000080900720c */ /* 0x000fca0003f06270 */
[----:B------:R-:W0:Y:S02]  /*01e0*/  @!P1 LDS R6, [R11] ;  /* 0x000000000b069984 */ /* 0x000e240000000800 */
[----:B0-----:R-:W-:-:S05]  /*01f0*/  @!P1 FFMA R15, R6, R15, 1 ;  /* 0x3f800000060f9423 */ /* 0x001fca000000000f */
[----:B------:R0:W-:Y:S01]  /*0200*/  @!P1 STG.E desc[UR10][R2.64], R15 ;  /* 0x0000000f02009986 */ /* 0x0001e2000c10190a */
[----:B------:R-:W-:Y:S05]  /*0210*/  @P0 BRA `(.L_x_13) ;  /* 0x0000000800280947 */ /* 0x000fea0003800000 */
[----:B0-----:R-:W-:Y:S01]  /*0220*/  VIADDMNMX R2, R9, 0x200, R8, !PT ;  /* 0x0000020009027846 */ /* 0x001fe20007800108 */
[----:B------:R-:W-:Y:S01]  /*0230*/  UMOV UR6, 0x200 ;  /* 0x0000020000067882 */ /* 0x000fe20000000000 */
[----:B------:R-:W-:-:S03]  /*0240*/  MOV R7, R9 ;  /* 0x0000000900077202 */ /* 0x000fc60000000f00 */
[----:B------:R-:W-:-:S04]  /*0250*/  IMAD R2, R17, -0x200, R2 ;  /* 0xfffffe0011027824 */ /* 0x000fc800078e0202 */
[----:B------:R-:W-:-:S05]  /*0260*/  VIADD R2, R2, 0xfffffdff ;  /* 0xfffffdff02027836 */ /* 0x000fca0000000000 */
[C---:B------:R-:W-:Y:S02]  /*0270*/  ISETP.GE.U32.AND P0, PT, R2.reuse, 0x600, PT ;  /* 0x000006000200780c */ /* 0x040fe40003f06070 */
[----:B------:R-:W-:-:S04]  /*0280*/  LEA.HI R4, R2, 0x1, RZ, 0x17 ;  /* 0x0000000102047811 */ /* 0x000fc800078fb8ff */
[----:B------:R-:W-:-:S07]  /*0290*/  LOP3.LUT R12, R4, 0x3, RZ, 0xc0, !PT ;  /* 0x00000003040c7812 */ /* 0x000fce00078ec0ff */
[----:B------:R-:W-:Y:S05]  /*02a0*/  @!P0 BRA `(.L_x_14) ;  /* 0x0000000400688947 */ /* 0x000fea0003800000 */
[----:B------:R-:W0:Y:S01]  /*02b0*/  LDC R8, c[0x0][0x390] ;  /* 0x0000e400ff087b82 */ /* 0x000e220000000800 */
[----:B------:R-:W1:Y:S01]  /*02c0*/  LDCU.64 UR8, c[0x0][0x388] ;  /* 0x00007100ff0877ac */ /* 0x000e620008000a00 */
[----:B------:R-:W-:Y:S01]  /*02d0*/  LOP3.LUT R4, R4, 0xfffffc, RZ, 0xc0, !PT ;  /* 0x00fffffc04047812 */ /* 0x000fe200078ec0ff */
[----:B------:R-:W-:Y:S02]  /*02e0*/  VIADD R15, R5, 0x500 ;  /* 0x00000500050f7836 */ /* 0x000fe40000000000 */
[----:B------:R-:W-:Y:S01]  /*02f0*/  VIADD R14, R9, 0x300 ;  /* 0x00000300090e7836 */ /* 0x000fe20000000000 */
[----:B------:R-:W2:Y:S01]  /*0300*/  LDCU.64 UR12, c[0x0][0x380] ;  /* 0x00007000ff0c77ac */ /* 0x000ea20008000a00 */
[----:B------:R-:W-:Y:S01]  /*0310*/  IMAD.MOV R16, RZ, RZ, -R4 ;  /* 0x000000ffff107224 */ /* 0x000fe200078e0a04 */
[----:B------:R-:W3:Y:S01]  /*0320*/  LDC.64 R2, c[0x0][0x380] ;  /* 0x0000e000ff027b82 */ /* 0x000ee20000000a00 */
[----:B------:R-:W-:Y:S01]  /*0330*/  UMOV UR6, 0x500 ;  /* 0x0000050000067882 */ /* 0x000fe20000000000 */
[----:B-1----:R-:W-:-:S04]  /*0340*/  UIADD3 UR7, UP0, UPT, UR8, 0x1000, URZ ;  /* 0x0000100008077890 */ /* 0x002fc8000ff1e0ff */
[----:B------:R-:W-:-:S12]  /*0350*/  UIADD3.X UR8, UPT, UPT, URZ, UR9, URZ, UP0, !UPT ;  /* 0x00000009ff087290 */ /* 0x000fd800087fe4ff */
.L_x_15:
[----:B------:R-:W-:Y:S01]  /*0360*/  BAR.SYNC.DEFER_BLOCKING 0x0 ;  /* 0x0000000000007b1d */ /* 0x000fe20000010000 */
[C---:B------:R-:W-:Y:S01]  /*0370*/  VIADD R5, R15.reuse, 0xfffffd00 ;  /* 0xfffffd000f057836 */ /* 0x040fe20000000000 */
[----:B------:R-:W-:Y:S02]  /*0380*/  ISETP.GT.U32.AND P0, PT, R0, 0xff, PT ;  /* 0x000000ff0000780c */ /* 0x000fe40003f04070 */
[----:B-1----:R-:W-:Y:S02]  /*0390*/  IADD3 R17, PT, PT, R15, -0x200, RZ ;  /* 0xfffffe000f117810 */ /* 0x002fe40007ffe0ff */
[CC--:B0-----:R-:W-:Y:S01]  /*03a0*/  ISETP.GE.AND P3, PT, R5.reuse, R8.reuse, PT ;  /* 0x000000080500720c */ /* 0x0c1fe20003f66270 */
[----:B---3--:R-:W-:Y:S01]  /*03b0*/  IMAD.WIDE.U32 R4, R5, 0x4, R2 ;  /* 0x0000000405047825 */ /* 0x008fe200078e0002 */
[----:B------:R-:W-:-:S11]  /*03c0*/  ISETP.GE.OR P2, PT, R17, R8, P0 ;  /* 0x000000081100720c */ /* 0x000fd60000746670 */
[----:B------:R-:W3:Y:S04]  /*03d0*/  @!P3 LDG.E R19, desc[UR10][R4.64] ;  /* 0x0000000a0413b981 */ /* 0x000ee8000c1e1900 */
[----:B------:R2:W4:Y:S01]  /*03e0*/  @!P2 LDG.E R21, desc[UR10][R4.64+0x400] ;  /* 0x0004000a0415a981 */ /* 0x000522000c1e1900 */
[----:B------:R-:W-:Y:S02]  /*03f0*/  VIADD R7, R15, 0xfffffc00 ;  /* 0xfffffc000f077836 */ /* 0x000fe40000000000 */
[----:B------:R-:W-:Y:S02]  /*0400*/  IMAD.U32 R6, RZ, RZ, UR7 ;  /* 0x00000007ff067e24 */ /* 0x000fe4000f8e00ff */
[----:B------:R-:W-:Y:S01]  /*0410*/  VIADD R23, R14, 0xfffffd00 ;  /* 0xfffffd000e177836 */ /* 0x000fe20000000000 */
[----:B------:R-:W-:Y:S01]  /*0420*/  ISETP.GE.AND P1, PT, R7, R8, PT ;  /* 0x000000080700720c */ /* 0x000fe20003f26270 */
[----:B------:R-:W-:-:S03]  /*0430*/  VIADD R7, R15, 0xffffff00 ;  /* 0xffffff000f077836 */ /* 0x000fc60000000000 */
[----:B------:R-:W-:-:S05]  /*0440*/  IADD3 R23, P4, PT, R23, R0, RZ ;  /* 0x0000000017177210 */ /* 0x000fca0007f9e0ff */
[----:B------:R-:W-:Y:S01]  /*0450*/  IMAD.X R20, RZ, RZ, RZ, P4 ;  /* 0x000000ffff147224 */ /* 0x000fe200020e06ff */
[----:B--2---:R-:W-:-:S03]  /*0460*/  LEA R4, P4, R23, UR12, 0x2 ;  /* 0x0000000c17047c11 */ /* 0x004fc6000f8810ff */
[----:B------:R-:W-:Y:S01]  /*0470*/  @!P1 MOV R5, 0x40000000 ;  /* 0x4000000000059802 */ /* 0x000fe20000000f00 */
[----:B---3--:R-:W-:Y:S01]  /*0480*/  @!P3 STS [R10], R19 ;  /* 0x000000130a00b388 */ /* 0x008fe20000000800 */
[----:B------:R-:W-:-:S03]  /*0490*/  ISETP.GE.OR P3, PT, R15, R8, P0 ;  /* 0x000000080f00720c */ /* 0x000fc60000766670 */
[----:B----4-:R-:W-:Y:S01]  /*04a0*/  @!P2 STS [R10+0x400], R21 ;  /* 0x000400150a00a388 */ /* 0x010fe20000000800 */
[----:B------:R-:W-:Y:S01]  /*04b0*/  BAR.SYNC.DEFER_BLOCKING 0x0 ;  /* 0x0000000000007b1d */ /* 0x000fe20000010000 */
[----:B------:R-:W-:Y:S01]  /*04c0*/  ISETP.GE.AND P2, PT, R7, R8, PT ;  /* 0x000000080700720c */ /* 0x000fe20003f46270 */
[----:B------:R-:W-:Y:S02]  /*04d0*/  IMAD.U32 R7, RZ, RZ, UR8 ;  /* 0x00000008ff077e24 */ /* 0x000fe4000f8e00ff */
[----:B------:R-:W-:Y:S02]  /*04e0*/  IMAD.WIDE R6, R13, 0x4, R6 ;  /* 0x000000040d067825 */ /* 0x000fe400078e0206 */
[----:B------:R-:W0:Y:S02]  /*04f0*/  @!P1 LDS R18, [R11] ;  /* 0x000000000b129984 */ /* 0x000e240000000800 */
[----:B0-----:R-:W-:Y:S01]  /*0500*/  @!P1 FFMA R19, R18, R5, 1 ;  /* 0x3f80000012139423 */ /* 0x001fe20000000005 */
[----:B------:R-:W-:-:S04]  /*0510*/  LEA.HI.X R5, R23, UR13, R20, 0x2, P4 ;  /* 0x0000000d17057c11 */ /* 0x000fc8000a0f1414 */
[----:B------:R-:W-:Y:S01]  /*0520*/  @!P1 STG.E desc[UR10][R6.64+-0x1000], R19 ;  /* 0xfff0001306009986 */ /* 0x000fe2000c10190a */
[----:B------:R-:W-:Y:S06]  /*0530*/  BAR.SYNC.DEFER_BLOCKING 0x0 ;  /* 0x0000000000007b1d */ /* 0x000fec0000010000 */
[----:B------:R-:W2:Y:S04]  /*0540*/  @!P2 LDG.E R18, desc[UR10][R4.64+0x800] ;  /* 0x0008000a0412a981 */ /* 0x000ea8000c1e1900 */
[----:B------:R-:W3:Y:S01]  /*0550*/  @!P3 LDG.E R20, desc[UR10][R4.64+0xc00] ;  /* 0x000c000a0414b981 */ /* 0x000ee2000c1e1900 */
[----:B------:R-:W-:Y:S01]  /*0560*/  ISETP.GE.AND P1, PT, R17, R8, PT ;  /* 0x000000081100720c */ /* 0x000fe20003f26270 */
[----:B------:R-:W-:-:S02]  /*0570*/  VIADD R23, R15, 0x100 ;  /* 0x000001000f177836 */ /* 0x000fc40000000000 */
[----:B------:R-:W-:-:S10]  /*0580*/  VIADD R17, R15, 0x200 ;  /* 0x000002000f117836 */ /* 0x000fd40000000000 */
[----:B------:R-:W-:Y:S01]  /*0590*/  @!P1 MOV R22, 0x40000000 ;  /* 0x4000000000169802 */ /* 0x000fe20000000f00 */
[----:B--2---:R-:W-:Y:S01]  /*05a0*/  @!P2 STS [R11], R18 ;  /* 0x000000120b00a388 */ /* 0x004fe20000000800 */
[----:B------:R-:W-:-:S03]  /*05b0*/  ISETP.GE.OR P2, PT, R17, R8, P0 ;  /* 0x000000081100720c */ /* 0x000fc60000746670 */
[----:B---3--:R-:W-:Y:S01]  /*05c0*/  @!P3 STS [R11+0x400], R20 ;  /* 0x000400140b00b388 */ /* 0x008fe20000000800 */
[----:B------:R-:W-:Y:S01]  /*05d0*/  BAR.SYNC.DEFER_BLOCKING 0x0 ;  /* 0x0000000000007b1d */ /* 0x000fe20000010000 */
[----:B------:R-:W-:-:S05]  /*05e0*/  ISETP.GE.AND P3, PT, R23, R8, PT ;  /* 0x000000081700720c */ /* 0x000fca0003f66270 */
[----:B------:R-:W0:Y:S02]  /*05f0*/  @!P1 LDS R21, [R10] ;  /* 0x000000000a159984 */ /* 0x000e240000000800 */
[----:B0-----:R-:W-:-:S05]  /*0600*/  @!P1 FFMA R21, R21, R22, 1 ;  /* 0x3f80000015159423 */ /* 0x001fca0000000016 */
[----:B------:R0:W-:Y:S01]  /*0610*/  @!P1 STG.E desc[UR10][R6.64+-0x800], R21 ;  /* 0xfff8001506009986 */ /* 0x0001e2000c10190a */
[----:B------:R-:W-:Y:S06]  /*0620*/  BAR.SYNC.DEFER_BLOCKING 0x0 ;  /* 0x0000000000007b1d */ /* 0x000fec0000010000 */
[----:B------:R-:W2:Y:S04]  /*0630*/  @!P3 LDG.E R19, desc[UR10][R4.64+0x1000] ;  /* 0x0010000a0413b981 */ /* 0x000ea8000c1e1900 */
[----:B------:R-:W3:Y:S01]  /*0640*/  @!P2 LDG.E R23, desc[UR10][R4.64+0x1400] ;  /* 0x0014000a0417a981 */ /* 0x000ee2000c1e1900 */
[C---:B------:R-:W-:Y:S01]  /*0650*/  ISETP.GE.AND P1, PT, R15.reuse, R8, PT ;  /* 0x000000080f00720c */ /* 0x040fe20003f26270 */
[----:B------:R-:W-:-:S02]  /*0660*/  VIADD R27, R15, 0x400 ;  /* 0x000004000f1b7836 */ /* 0x000fc40000000000 */
[----:B------:R-:W-:-:S03]  /*0670*/  VIADD R25, R15, 0x300 ;  /* 0x000003000f197836 */ /* 0x000fc60000000000 */
[----:B------:R-:W-:-:S07]  /*0680*/  ISETP.GE.OR P0, PT, R27, R8, P0 ;  /* 0x000000081b00720c */ /* 0x000fce0000706670 */
[----:B0-----:R-:W-:Y:S01]  /*0690*/  @!P1 IMAD.MOV.U32 R21, RZ, RZ, 0x40000000 ;  /* 0x40000000ff159424 */ /* 0x001fe200078e00ff */
[----:B--2---:R-:W-:Y:S04]  /*06a0*/  @!P3 STS [R10], R19 ;  /* 0x000000130a00b388 */ /* 0x004fe80000000800 */
[----:B---3--:R-:W-:Y:S01]  /*06b0*/  @!P2 STS [R10+0x400], R23 ;  /* 0x000400170a00a388 */ /* 0x008fe20000000800 */
[----:B------:R-:W-:Y:S01]  /*06c0*/  BAR.SYNC.DEFER_BLOCKING 0x0 ;  /* 0x0000000000007b1d */ /* 0x000fe20000010000 */
[----:B------:R-:W-:-:S05]  /*06d0*/  ISETP.GE.AND P2, PT, R25, R8, PT ;  /* 0x000000081900720c */ /* 0x000fca0003f46270 */
[----:B------:R-:W0:Y:S02]  /*06e0*/  @!P1 LDS R18, [R11] ;  /* 0x000000000b129984 */ /* 0x000e240000000800 */
[----:B0-----:R-:W-:-:S05]  /*06f0*/  @!P1 FFMA R21, R18, R21, 1 ;  /* 0x3f80000012159423 */ /* 0x001fca0000000015 */
[----:B------:R-:W-:Y:S01]  /*0700*/  @!P1 STG.E desc[UR10][R6.64], R21 ;  /* 0x0000001506009986 */ /* 0x000fe2000c10190a */
[----:B------:R-:W-:Y:S06]  /*0710*/  BAR.SYNC.DEFER_BLOCKING 0x0 ;  /* 0x0000000000007b1d */ /* 0x000fec0000010000 */
[----:B------:R-:W2:Y:S04]  /*0720*/  @!P2 LDG.E R18, desc[UR10][R4.64+0x1800] ;  /* 0x0018000a0412a981 */ /* 0x000ea8000c1e1900 */
[----:B------:R-:W3:Y:S01]  /*0730*/  @!P0 LDG.E R20, desc[UR10][R4.64+0x1c00] ;  /* 0x001c000a04148981 */ /* 0x000ee2000c1e1900 */
[----:B------:R-:W-:Y:S01]  /*0740*/  ISETP.GE.AND P1, PT, R17, R8, PT ;  /* 0x000000081100720c */ /* 0x000fe20003f26270 */
[----:B------:R-:W-:Y:S01]  /*0750*/  UIADD3 UR6, UPT, UPT, UR6, 0x800, URZ ;  /* 0x0000080006067890 */ /* 0x000fe2000fffe0ff */
[----:B------:R-:W-:Y:S01]  /*0760*/  IADD3 R16, PT, PT, R16, 0x4, RZ ;  /* 0x0000000410107810 */ /* 0x000fe20007ffe0ff */
[----:B------:R-:W-:-:S02]  /*0770*/  VIADD R14, R14, 0x800 ;  /* 0x000008000e0e7836 */ /* 0x000fc40000000000 */
[----:B------:R-:W-:Y:S02]  /*0780*/  VIADD R15, R15, 0x800 ;  /* 0x000008000f0f7836 */ /* 0x000fe40000000000 */
[----:B------:R-:W-:-:S06]  /*0790*/  VIADD R13, R13, 0x800 ;  /* 0x000008000d0d7836 */ /* 0x000fcc0000000000 */
[----:B------:R-:W-:Y:S01]  /*07a0*/  @!P1 IMAD.MOV.U32 R22, RZ, RZ, 0x40000000 ;  /* 0x40000000ff169424 */ /* 0x000fe200078e00ff */
[----:B--2---:R-:W-:Y:S04]  /*07b0*/  @!P2 STS [R11], R18 ;  /* 0x000000120b00a388 */ /* 0x004fe80000000800 */
[----:B---3--:R-:W-:Y:S01]  /*07c0*/  @!P0 STS [R11+0x400], R20 ;  /* 0x000400140b008388 */ /* 0x008fe20000000800 */
[----:B------:R-:W-:Y:S01]  /*07d0*/  BAR.SYNC.DEFER_BLOCKING 0x0 ;  /* 0x0000000000007b1d */ /* 0x000fe20000010000 */
[----:B------:R-:W-:-:S05]  /*07e0*/  ISETP.NE.AND P0, PT, R16, RZ, PT ;  /* 0x000000ff1000720c */ /* 0x000fca0003f05270 */
[----:B------:R-:W0:Y:S02]  /*07f0*/  @!P1 LDS R17, [R10] ;  /* 0x000000000a119984 */ /* 0x000e240000000800 */
[----:B0-----:R-:W-:-:S05]  /*0800*/  @!P1 FFMA R17, R17, R22, 1 ;  /* 0x3f80000011119423 */ /* 0x001fca0000000016 */
[----:B------:R1:W-:Y:S01]  /*0810*/  @!P1 STG.E desc[UR10][R6.64+0x800], R17 ;  /* 0x0008001106009986 */ /* 0x0003e2000c10190a */
[----:B------:R-:W-:Y:S05]  /*0820*/  @P0 BRA `(.L_x_15) ;  /* 0xfffffff800cc0947 */ /* 0x000fea000383ffff */
[----:B-1----:R-:W-:Y:S01]  /*0830*/  IADD3 R7, PT, PT, R14, -0x300, RZ ;  /* 0xfffffd000e077810 */ /* 0x002fe20007ffe0ff */
[----:B------:R-:W-:-:S12]  /*0840*/  UIADD3 UR6, UPT, UPT, UR6, -0x300, URZ ;  /* 0xfffffd0006067890 */ /* 0x000fd8000fffe0ff */
.L_x_14:
[----:B------:R-:W-:-:S13]  /*0850*/  ISETP.NE.AND P0, PT, R12, RZ, PT ;  /* 0x000000ff0c00720c */ /* 0x000fda0003f05270 */
[----:B------:R-:W-:Y:S05]  /*0860*/  @!P0 BRA `(.L_x_13) ;  /* 0x0000000000948947 */ /* 0x000fea0003800000 */
[----:B------:R-:W0:Y:S01]  /*0870*/  S2UR UR4, SR_CgaCtaId ;  /* 0x00000000000479c3 */ /* 0x000e220000008800 */
[----:B------:R-:W-:Y:S01]  /*0880*/  IMAD.MOV R12, RZ, RZ, -R12 ;  /* 0x000000ffff0c7224 */ /* 0x000fe200078e0a0c */
[----:B------:R-:W-:-:S06]  /*0890*/  UMOV UR7, 0x400 ;  /* 0x0000040000077882 */ /* 0x000fcc0000000000 */
[----:B------:R-:W1:Y:S08]  /*08a0*/  LDC R8, c[0x0][0x390] ;  /* 0x0000e400ff087b82 */ /* 0x000e700000000800 */
[----:B------:R-:W2:Y:S01]  /*08b0*/  LDC.64 R2, c[0x0][0x380] ;  /* 0x0000e000ff027b82 */ /* 0x000ea20000000a00 */
[----:B0-----:R-:W-:-:S12]  /*08c0*/  ULEA UR7, UR4, UR7, 0x18 ;  /* 0x0000000704077291 */ /* 0x001fd8000f8ec0ff */
.L_x_16:
[----:B------:R-:W-:Y:S01]  /*08d0*/  BAR.SYNC.DEFER_BLOCKING 0x0 ;  /* 0x0000000000007b1d */ /* 0x000fe20000010000 */
[C---:B------:R-:W-:Y:S01]  /*08e0*/  IMAD.IADD R7, R0.reuse, 0x1, R7 ;  /* 0x0000000100077824 */ /* 0x040fe200078e0207 */
[----:B------:R-:W-:-:S03]  /*08f0*/  ISETP.GT.U32.AND P0, PT, R0, 0xff, PT ;  /* 0x000000ff0000780c */ /* 0x000fc60003f04070 */
[C---:B---3--:R-:W-:Y:S01]  /*0900*/  VIADD R5, R7.reuse, 0x100 ;  /* 0x0000010007057836 */ /* 0x048fe20000000000 */
[----:B-1----:R-:W-:-:S04]  /*0910*/  ISETP.GE.AND P1, PT, R7, R8, PT ;  /* 0x000000080700720c */ /* 0x002fc80003f26270 */
[----:B------:R-:W-:Y:S01]  /*0920*/  ISETP.GE.OR P0, PT, R5, R8, P0 ;  /* 0x000000080500720c */ /* 0x000fe20000706670 */
[----:B--2---:R-:W-:-:S08]  /*0930*/  IMAD.WIDE.U32 R4, R7, 0x4, R2 ;  /* 0x0000000407047825 */ /* 0x004fd000078e0002 */
[----:B------:R-:W2:Y:S04]  /*0940*/  @!P1 LDG.E R10, desc[UR10][R4.64] ;  /* 0x0000000a040a9981 */ /* 0x000ea8000c1e1900 */
[----:B------:R0:W3:Y:S01]  /*0950*/  @!P0 LDG.E R11, desc[UR10][R4.64+0x400] ;  /* 0x0004000a040b8981 */ /* 0x0000e2000c1e1900 */
[----:B------:R-:W-:Y:S01]  /*0960*/  LEA R14, R0, UR5, 0x2 ;  /* 0x00000005000e7c11 */ /* 0x000fe2000f8e10ff */
[----:B------:R-:W-:Y:S01]  /*0970*/  VIADD R12, R12, 0x1 ;  /* 0x000000010c0c7836 */ /* 0x000fe20000000000 */
[----:B------:R-:W-:Y:S01]  /*0980*/  IADD3 R15, PT, PT, R7, -0x100, RZ ;  /* 0xffffff00070f7810 */ /* 0x000fe20007ffe0ff */
[----:B------:R-:W-:Y:S01]  /*0990*/  UIADD3 UR8, UPT, UPT, UR6, 0x200, URZ ;  /* 0x0000020006087890 */ /* 0x000fe2000fffe0ff */
[----:B------:R-:W-:Y:S02]  /*09a0*/  UMOV UR4, UR5 ;  /* 0x0000000500047c82 */ /* 0x000fe40008000000 */
[----:B------:R-:W-:Y:S01]  /*09b0*/  ISETP.GE.AND P2, PT, R15, R8, PT ;  /* 0x000000080f00720c */ /* 0x000fe20003f46270 */
[----:B------:R-:W-:-:S12]  /*09c0*/  UMOV UR5, UR7 ;  /* 0x0000000700057c82 */ /* 0x000fd80008000000 */
[----:B------:R-:W-:Y:S01]  /*09d0*/  @!P2 LEA R13, R0, UR7, 0x2 ;  /* 0x00000007000dac11 */ /* 0x000fe2000f8e10ff */
[----:B------:R-:W0:Y:S01]  /*09e0*/  @!P2 LDC.64 R6, c[0x0][0x388] ;  /* 0x0000e200ff06ab82 */ /* 0x000e220000000a00 */
[----:B------:R-:W-:Y:S01]  /*09f0*/  @!P2 IMAD.MOV.U32 R16, RZ, RZ, 0x40000000 ;  /* 0x40000000ff10a424 */ /* 0x000fe200078e00ff */
[----:B------:R-:W-:Y:S01]  /*0a00*/  UMOV UR7, UR4 ;  /* 0x0000000400077c82 */ /* 0x000fe20008000000 */
[----:B0-----:R-:W-:-:S04]  /*0a10*/  @!P2 IMAD.WIDE R4, R15, 0x4, R6 ;  /* 0x000000040f04a825 */ /* 0x001fc800078e0206 */
[----:B------:R-:W-:Y:S01]  /*0a20*/  VIADD R7, R9, UR6 ;  /* 0x0000000609077c36 */ /* 0x000fe20008000000 */
[----:B------:R-:W-:Y:S01]  /*0a30*/  UMOV UR6, UR8 ;  /* 0x0000000800067c82 */ /* 0x000fe20008000000 */
        /* <DEDUP_REMOVED lines=8> */
.L_x_13:
[----:B0-----:R-:W-:Y:S01]  /*0ac0*/  IADD3 R2, PT, PT, R8, -0x1, RZ ;  /* 0xffffffff08027810 */ /* 0x001fe20007ffe0ff */
[----:B------:R-:W-:Y:S03]  /*0ad0*/  BAR.SYNC.DEFER_BLOCKING 0x0 ;  /* 0x0000000000007b1d */ /* 0x000fe60000010000 */
[----:B------:R-:W-:-:S04]  /*0ae0*/  SHF.R.S32.HI R3, RZ, 0x1f, R2 ;  /* 0x0000001fff037819 */ /* 0x000fc80000011402 */
[----:B------:R-:W-:-:S04]  /*0af0*/  LEA.HI R3, R3, R2, RZ, 0x9 ;  /* 0x0000000203037211 */ /* 0x000fc800078f48ff */
[----:B------:R-:W-:-:S05]  /*0b00*/  LOP3.LUT R3, R3, 0xfffffe00, RZ, 0xc0, !PT ;  /* 0xfffffe0003037812 */ /* 0x000fca00078ec0ff */
[----:B---3--:R-:W-:-:S05]  /*0b10*/  IMAD.IADD R5, R3, 0x1, R0 ;  /* 0x0000000103057824 */ /* 0x008fca00078e0200 */
[----:B------:R-:W-:-:S13]  /*0b20*/  ISETP.GE.AND P0, PT, R5, R8, PT ;  /* 0x000000080500720c */ /* 0x000fda0003f06270 */
[----:B------:R-:W-:Y:S05]  /*0b30*/  @P0 EXIT ;  /* 0x000000000000094d */ /* 0x000fea0003800000 */
[----:B------:R-:W-:Y:S01]  /*0b40*/  LEA R0, R0, UR4, 0x2 ;  /* 0x0000000400007c11 */ /* 0x000fe2000f8e10ff */
[----:B------:R-:W0:Y:S01]  /*0b50*/  LDC.64 R2, c[0x0][0x388] ;  /* 0x0000e200ff027b82 */ /* 0x000e220000000a00 */
[----:B------:R-:W-:-:S04]  /*0b60*/  IMAD.MOV.U32 R7, RZ, RZ, 0x40000000 ;  /* 0x40000000ff077424 */ /* 0x000fc800078e00ff */
[----:B------:R-:W1:Y:S01]  /*0b70*/  LDS R0, [R0] ;  /* 0x0000000000007984 */ /* 0x000e620000000800 */
[----:B0-----:R-:W-:-:S04]  /*0b80*/  IMAD.WIDE R2, R5, 0x4, R2 ;  /* 0x0000000405027825 */ /* 0x001fc800078e0202 */
[----:B-1----:R-:W-:-:S05]  /*0b90*/  FFMA R5, R0, R7, 1 ;  /* 0x3f80000000057423 */ /* 0x002fca0000000007 */
[----:B------:R-:W-:Y:S01]  /*0ba0*/  STG.E desc[UR10][R2.64], R5 ;  /* 0x0000000502007986 */ /* 0x000fe2000c10190a */
[----:B------:R-:W-:Y:S05]  /*0bb0*/  EXIT ;  /* 0x000000000000794d */ /* 0x000fea0003800000 */
.L_x_17:
        /* <DEDUP_REMOVED lines=12> */
.L_x_22:


//--------------------- .nv.shared._Z19double_buffer_asyncPfS_i --------------------------
	.section	.nv.shared._Z19double_buffer_asyncPfS_i,"aw",@nobits
	.sectionflags	@""
	.align	16
.nv.shared._Z19double_buffer_asyncPfS_i:
	.zero		3072


//--------------------- .nv.shared.reserved.0     --------------------------
	.section	.nv.shared.reserved.0,"aw",@nobits
	.weak		__nv_reservedSMEM_offset_0_alias
	.size		__nv_reservedSMEM_offset_0_alias, 0, 64
	.other		__nv_reservedSMEM_offset_0_alias,@"STO_CUDA_RESERVED_SHARED STV_DEFAULT"
__nv_reservedSMEM_offset_0_alias:
	.zero		0
	.zero		64


//--------------------- .nv.shared._Z15sync_async_copyPfS_i --------------------------
	.section	.nv.shared._Z15sync_async_copyPfS_i,"aw",@nobits
	.sectionflags	@""
	.align	16
.nv.shared._Z15sync_async_copyPfS_i:
	.zero		2048


//--------------------- .nv.shared._Z20pipelined_async_copyPfS_i --------------------------
	.section	.nv.shared._Z20pipelined_async_copyPfS_i,"aw",@nobits
	.sectionflags	@""
	.align	16
.nv.shared._Z20pipelined_async_copyPfS_i:
	.zero		3072


//--------------------- .nv.shared._Z15coop_async_copyPfS_i --------------------------
	.section	.nv.shared._Z15coop_async_copyPfS_i,"aw",@nobits
	.sectionflags	@""
	.align	16
	.zero		1024


//--------------------- .nv.shared._Z17manual_async_copyPfS_i --------------------------
	.section	.nv.shared._Z17manual_async_copyPfS_i,"aw",@nobits
	.sectionflags	@""
	.align	16
.nv.shared._Z17manual_async_copyPfS_i:
	.zero		3072


//--------------------- .nv.constant0._Z19double_buffer_asyncPfS_i --------------------------
	.section	.nv.constant0._Z19double_buffer_asyncPfS_i,"a",@progbits
	.sectionflags	@""
	.align	4
.nv.constant0._Z19double_buffer_asyncPfS_i:
	.zero		916


//--------------------- .nv.constant0._Z15sync_async_copyPfS_i --------------------------
	.section	.nv.constant0._Z15sync_async_copyPfS_i,"a",@progbits
	.sectionflags	@""
	.align	4
.nv.constant0._Z15sync_async_copyPfS_i:
	.zero		916


//--------------------- .nv.constant0._Z20pipelined_async_copyPfS_i --------------------------
	.section	.nv.constant0._Z20pipelined_async_copyPfS_i,"a",@progbits
	.sectionflags	@""
	.align	4
.nv.constant0._Z20pipelined_async_copyPfS_i:
	.zero		916


//--------------------- .nv.constant0._Z15coop_async_copyPfS_i --------------------------
	.section	.nv.constant0._Z15coop_async_copyPfS_i,"a",@progbits
	.sectionflags	@""
	.align	4
.nv.constant0._Z15coop_async_copyPfS_i:
	.zero		916


//--------------------- .nv.constant0._Z17manual_async_copyPfS_i --------------------------
	.section	.nv.constant0._Z17manual_async_copyPfS_i,"a",@progbits
	.sectionflags	@""
	.align	4
.nv.constant0._Z17manual_async_copyPfS_i:
	.zero		916


//--------------------- SYMBOLS --------------------------

	.type		.nv.reservedSmem.offset0,@object
	.size		.nv.reservedSmem.offset0,0x4
	.type		.nv.reservedSmem.cap,@object
	.size		.nv.reservedSmem.cap,0x4
